//
// Generated by NVIDIA NVVM Compiler
//
// Compiler Build ID: CL-36424714
// Cuda compilation tools, release 13.0, V13.0.88
// Based on NVVM 20.0.0
//

.version 9.0
.target sm_100
.address_size 64

	// .globl	_Z12setup_kernelP17curandStateXORWOWm
.global .align 4 .b8 precalc_xorwow_matrix[102400];
.global .align 4 .b8 precalc_xorwow_offset_matrix[102400];
.global .align 4 .b8 mrg32k3aM1[2304];
.global .align 4 .b8 mrg32k3aM2[2304];
.global .align 4 .b8 mrg32k3aM1SubSeq[2016];
.global .align 4 .b8 mrg32k3aM2SubSeq[2016];
.global .align 4 .b8 mrg32k3aM1Seq[2304];
.global .align 4 .b8 mrg32k3aM2Seq[2304];
.const .align 8 .b8 __cr_lgamma_table[72];

.visible .entry _Z12setup_kernelP17curandStateXORWOWm(
	.param .u64 .ptr .align 1 _Z12setup_kernelP17curandStateXORWOWm_param_0,
	.param .u64 _Z12setup_kernelP17curandStateXORWOWm_param_1
)
{
	.reg .pred 	%p<24>;
	.reg .b32 	%r<413>;
	.reg .b64 	%rd<19>;

	ld.param.u64 	%rd8, [_Z12setup_kernelP17curandStateXORWOWm_param_0];
	ld.param.u64 	%rd9, [_Z12setup_kernelP17curandStateXORWOWm_param_1];
	cvta.to.global.u64 	%rd10, %rd8;
	mov.u32 	%r182, %ctaid.x;
	mov.u32 	%r183, %ntid.x;
	mov.u32 	%r184, %tid.x;
	mad.lo.s32 	%r185, %r182, %r183, %r184;
	cvt.s64.s32 	%rd18, %r185;
	mul.wide.s32 	%rd11, %r185, 48;
	add.s64 	%rd2, %rd10, %rd11;
	cvt.u32.u64 	%r186, %rd9;
	xor.b32  	%r187, %r186, -1429050551;
	mul.lo.s32 	%r188, %r187, 1099087573;
	{ .reg .b32 tmp; mov.b64 {tmp, %r189}, %rd9; }
	xor.b32  	%r190, %r189, -136515619;
	mul.lo.s32 	%r191, %r190, -1703105765;
	add.s32 	%r192, %r188, %r191;
	add.s32 	%r193, %r192, 6615241;
	add.s32 	%r194, %r188, 123456789;
	st.global.v2.u32 	[%rd2], {%r193, %r194};
	xor.b32  	%r195, %r188, 362436069;
	add.s32 	%r196, %r191, 521288629;
	st.global.v2.u32 	[%rd2+8], {%r195, %r196};
	xor.b32  	%r197, %r191, 88675123;
	add.s32 	%r198, %r188, 5783321;
	st.global.v2.u32 	[%rd2+16], {%r197, %r198};
	setp.eq.s32 	%p1, %r185, 0;
	@%p1 bra 	$L__BB0_42;
	mov.b32 	%r319, 0;
$L__BB0_2:
	and.b64  	%rd4, %rd18, 3;
	setp.eq.s64 	%p2, %rd4, 0;
	@%p2 bra 	$L__BB0_41;
	mul.wide.u32 	%rd12, %r319, 3200;
	mov.u64 	%rd13, precalc_xorwow_matrix;
	add.s64 	%rd5, %rd13, %rd12;
	cvt.u32.u64 	%r2, %rd4;
	mov.b32 	%r320, 0;
$L__BB0_4:
	mov.b32 	%r333, 0;
	mov.u32 	%r334, %r333;
	mov.u32 	%r335, %r333;
	mov.u32 	%r336, %r333;
	mov.u32 	%r337, %r333;
	mov.u32 	%r326, %r333;
$L__BB0_5:
	mul.wide.u32 	%rd14, %r326, 4;
	add.s64 	%rd15, %rd2, %rd14;
	ld.global.u32 	%r10, [%rd15+4];
	shl.b32 	%r11, %r326, 5;
	mov.b32 	%r332, 0;
$L__BB0_6:
	.pragma "nounroll";
	shr.u32 	%r203, %r10, %r332;
	and.b32  	%r204, %r203, 1;
	setp.eq.b32 	%p3, %r204, 1;
	not.pred 	%p4, %p3;
	add.s32 	%r205, %r11, %r332;
	mul.lo.s32 	%r206, %r205, 5;
	mul.wide.u32 	%rd16, %r206, 4;
	add.s64 	%rd6, %rd5, %rd16;
	@%p4 bra 	$L__BB0_8;
	ld.global.u32 	%r207, [%rd6];
	xor.b32  	%r337, %r337, %r207;
	ld.global.u32 	%r208, [%rd6+4];
	xor.b32  	%r336, %r336, %r208;
	ld.global.u32 	%r209, [%rd6+8];
	xor.b32  	%r335, %r335, %r209;
	ld.global.u32 	%r210, [%rd6+12];
	xor.b32  	%r334, %r334, %r210;
	ld.global.u32 	%r211, [%rd6+16];
	xor.b32  	%r333, %r333, %r211;
$L__BB0_8:
	and.b32  	%r213, %r203, 2;
	setp.eq.s32 	%p5, %r213, 0;
	@%p5 bra 	$L__BB0_10;
	ld.global.u32 	%r214, [%rd6+20];
	xor.b32  	%r337, %r337, %r214;
	ld.global.u32 	%r215, [%rd6+24];
	xor.b32  	%r336, %r336, %r215;
	ld.global.u32 	%r216, [%rd6+28];
	xor.b32  	%r335, %r335, %r216;
	ld.global.u32 	%r217, [%rd6+32];
	xor.b32  	%r334, %r334, %r217;
	ld.global.u32 	%r218, [%rd6+36];
	xor.b32  	%r333, %r333, %r218;
$L__BB0_10:
	and.b32  	%r220, %r203, 4;
	setp.eq.s32 	%p6, %r220, 0;
	@%p6 bra 	$L__BB0_12;
	ld.global.u32 	%r221, [%rd6+40];
	xor.b32  	%r337, %r337, %r221;
	ld.global.u32 	%r222, [%rd6+44];
	xor.b32  	%r336, %r336, %r222;
	ld.global.u32 	%r223, [%rd6+48];
	xor.b32  	%r335, %r335, %r223;
	ld.global.u32 	%r224, [%rd6+52];
	xor.b32  	%r334, %r334, %r224;
	ld.global.u32 	%r225, [%rd6+56];
	xor.b32  	%r333, %r333, %r225;
$L__BB0_12:
	and.b32  	%r227, %r203, 8;
	setp.eq.s32 	%p7, %r227, 0;
	@%p7 bra 	$L__BB0_14;
	ld.global.u32 	%r228, [%rd6+60];
	xor.b32  	%r337, %r337, %r228;
	ld.global.u32 	%r229, [%rd6+64];
	xor.b32  	%r336, %r336, %r229;
	ld.global.u32 	%r230, [%rd6+68];
	xor.b32  	%r335, %r335, %r230;
	ld.global.u32 	%r231, [%rd6+72];
	xor.b32  	%r334, %r334, %r231;
	ld.global.u32 	%r232, [%rd6+76];
	xor.b32  	%r333, %r333, %r232;
$L__BB0_14:
	and.b32  	%r234, %r203, 16;
	setp.eq.s32 	%p8, %r234, 0;
	@%p8 bra 	$L__BB0_16;
	ld.global.u32 	%r235, [%rd6+80];
	xor.b32  	%r337, %r337, %r235;
	ld.global.u32 	%r236, [%rd6+84];
	xor.b32  	%r336, %r336, %r236;
	ld.global.u32 	%r237, [%rd6+88];
	xor.b32  	%r335, %r335, %r237;
	ld.global.u32 	%r238, [%rd6+92];
	xor.b32  	%r334, %r334, %r238;
	ld.global.u32 	%r239, [%rd6+96];
	xor.b32  	%r333, %r333, %r239;
$L__BB0_16:
	and.b32  	%r241, %r203, 32;
	setp.eq.s32 	%p9, %r241, 0;
	@%p9 bra 	$L__BB0_18;
	ld.global.u32 	%r242, [%rd6+100];
	xor.b32  	%r337, %r337, %r242;
	ld.global.u32 	%r243, [%rd6+104];
	xor.b32  	%r336, %r336, %r243;
	ld.global.u32 	%r244, [%rd6+108];
	xor.b32  	%r335, %r335, %r244;
	ld.global.u32 	%r245, [%rd6+112];
	xor.b32  	%r334, %r334, %r245;
	ld.global.u32 	%r246, [%rd6+116];
	xor.b32  	%r333, %r333, %r246;
$L__BB0_18:
	and.b32  	%r248, %r203, 64;
	setp.eq.s32 	%p10, %r248, 0;
	@%p10 bra 	$L__BB0_20;
	ld.global.u32 	%r249, [%rd6+120];
	xor.b32  	%r337, %r337, %r249;
	ld.global.u32 	%r250, [%rd6+124];
	xor.b32  	%r336, %r336, %r250;
	ld.global.u32 	%r251, [%rd6+128];
	xor.b32  	%r335, %r335, %r251;
	ld.global.u32 	%r252, [%rd6+132];
	xor.b32  	%r334, %r334, %r252;
	ld.global.u32 	%r253, [%rd6+136];
	xor.b32  	%r333, %r333, %r253;
$L__BB0_20:
	and.b32  	%r255, %r203, 128;
	setp.eq.s32 	%p11, %r255, 0;
	@%p11 bra 	$L__BB0_22;
	ld.global.u32 	%r256, [%rd6+140];
	xor.b32  	%r337, %r337, %r256;
	ld.global.u32 	%r257, [%rd6+144];
	xor.b32  	%r336, %r336, %r257;
	ld.global.u32 	%r258, [%rd6+148];
	xor.b32  	%r335, %r335, %r258;
	ld.global.u32 	%r259, [%rd6+152];
	xor.b32  	%r334, %r334, %r259;
	ld.global.u32 	%r260, [%rd6+156];
	xor.b32  	%r333, %r333, %r260;
$L__BB0_22:
	and.b32  	%r262, %r203, 256;
	setp.eq.s32 	%p12, %r262, 0;
	@%p12 bra 	$L__BB0_24;
	ld.global.u32 	%r263, [%rd6+160];
	xor.b32  	%r337, %r337, %r263;
	ld.global.u32 	%r264, [%rd6+164];
	xor.b32  	%r336, %r336, %r264;
	ld.global.u32 	%r265, [%rd6+168];
	xor.b32  	%r335, %r335, %r265;
	ld.global.u32 	%r266, [%rd6+172];
	xor.b32  	%r334, %r334, %r266;
	ld.global.u32 	%r267, [%rd6+176];
	xor.b32  	%r333, %r333, %r267;
$L__BB0_24:
	and.b32  	%r269, %r203, 512;
	setp.eq.s32 	%p13, %r269, 0;
	@%p13 bra 	$L__BB0_26;
	ld.global.u32 	%r270, [%rd6+180];
	xor.b32  	%r337, %r337, %r270;
	ld.global.u32 	%r271, [%rd6+184];
	xor.b32  	%r336, %r336, %r271;
	ld.global.u32 	%r272, [%rd6+188];
	xor.b32  	%r335, %r335, %r272;
	ld.global.u32 	%r273, [%rd6+192];
	xor.b32  	%r334, %r334, %r273;
	ld.global.u32 	%r274, [%rd6+196];
	xor.b32  	%r333, %r333, %r274;
$L__BB0_26:
	and.b32  	%r276, %r203, 1024;
	setp.eq.s32 	%p14, %r276, 0;
	@%p14 bra 	$L__BB0_28;
	ld.global.u32 	%r277, [%rd6+200];
	xor.b32  	%r337, %r337, %r277;
	ld.global.u32 	%r278, [%rd6+204];
	xor.b32  	%r336, %r336, %r278;
	ld.global.u32 	%r279, [%rd6+208];
	xor.b32  	%r335, %r335, %r279;
	ld.global.u32 	%r280, [%rd6+212];
	xor.b32  	%r334, %r334, %r280;
	ld.global.u32 	%r281, [%rd6+216];
	xor.b32  	%r333, %r333, %r281;
$L__BB0_28:
	and.b32  	%r283, %r203, 2048;
	setp.eq.s32 	%p15, %r283, 0;
	@%p15 bra 	$L__BB0_30;
	ld.global.u32 	%r284, [%rd6+220];
	xor.b32  	%r337, %r337, %r284;
	ld.global.u32 	%r285, [%rd6+224];
	xor.b32  	%r336, %r336, %r285;
	ld.global.u32 	%r286, [%rd6+228];
	xor.b32  	%r335, %r335, %r286;
	ld.global.u32 	%r287, [%rd6+232];
	xor.b32  	%r334, %r334, %r287;
	ld.global.u32 	%r288, [%rd6+236];
	xor.b32  	%r333, %r333, %r288;
$L__BB0_30:
	and.b32  	%r290, %r203, 4096;
	setp.eq.s32 	%p16, %r290, 0;
	@%p16 bra 	$L__BB0_32;
	ld.global.u32 	%r291, [%rd6+240];
	xor.b32  	%r337, %r337, %r291;
	ld.global.u32 	%r292, [%rd6+244];
	xor.b32  	%r336, %r336, %r292;
	ld.global.u32 	%r293, [%rd6+248];
	xor.b32  	%r335, %r335, %r293;
	ld.global.u32 	%r294, [%rd6+252];
	xor.b32  	%r334, %r334, %r294;
	ld.global.u32 	%r295, [%rd6+256];
	xor.b32  	%r333, %r333, %r295;
$L__BB0_32:
	and.b32  	%r297, %r203, 8192;
	setp.eq.s32 	%p17, %r297, 0;
	@%p17 bra 	$L__BB0_34;
	ld.global.u32 	%r298, [%rd6+260];
	xor.b32  	%r337, %r337, %r298;
	ld.global.u32 	%r299, [%rd6+264];
	xor.b32  	%r336, %r336, %r299;
	ld.global.u32 	%r300, [%rd6+268];
	xor.b32  	%r335, %r335, %r300;
	ld.global.u32 	%r301, [%rd6+272];
	xor.b32  	%r334, %r334, %r301;
	ld.global.u32 	%r302, [%rd6+276];
	xor.b32  	%r333, %r333, %r302;
$L__BB0_34:
	and.b32  	%r304, %r203, 16384;
	setp.eq.s32 	%p18, %r304, 0;
	@%p18 bra 	$L__BB0_36;
	ld.global.u32 	%r305, [%rd6+280];
	xor.b32  	%r337, %r337, %r305;
	ld.global.u32 	%r306, [%rd6+284];
	xor.b32  	%r336, %r336, %r306;
	ld.global.u32 	%r307, [%rd6+288];
	xor.b32  	%r335, %r335, %r307;
	ld.global.u32 	%r308, [%rd6+292];
	xor.b32  	%r334, %r334, %r308;
	ld.global.u32 	%r309, [%rd6+296];
	xor.b32  	%r333, %r333, %r309;
$L__BB0_36:
	and.b32  	%r311, %r203, 32768;
	setp.eq.s32 	%p19, %r311, 0;
	@%p19 bra 	$L__BB0_38;
	ld.global.u32 	%r312, [%rd6+300];
	xor.b32  	%r337, %r337, %r312;
	ld.global.u32 	%r313, [%rd6+304];
	xor.b32  	%r336, %r336, %r313;
	ld.global.u32 	%r314, [%rd6+308];
	xor.b32  	%r335, %r335, %r314;
	ld.global.u32 	%r315, [%rd6+312];
	xor.b32  	%r334, %r334, %r315;
	ld.global.u32 	%r316, [%rd6+316];
	xor.b32  	%r333, %r333, %r316;
$L__BB0_38:
	add.s32 	%r332, %r332, 16;
	setp.ne.s32 	%p20, %r332, 32;
	@%p20 bra 	$L__BB0_6;
	mad.lo.s32 	%r317, %r326, -31, %r11;
	add.s32 	%r326, %r317, 1;
	setp.ne.s32 	%p21, %r326, 5;
	@%p21 bra 	$L__BB0_5;
	st.global.u32 	[%rd2+4], %r337;
	st.global.u32 	[%rd2+8], %r336;
	st.global.u32 	[%rd2+12], %r335;
	st.global.u32 	[%rd2+16], %r334;
	st.global.u32 	[%rd2+20], %r333;
	add.s32 	%r320, %r320, 1;
	setp.lt.u32 	%p22, %r320, %r2;
	@%p22 bra 	$L__BB0_4;
$L__BB0_41:
	shr.u64 	%rd7, %rd18, 2;
	add.s32 	%r319, %r319, 1;
	setp.gt.u64 	%p23, %rd18, 3;
	mov.u64 	%rd18, %rd7;
	@%p23 bra 	$L__BB0_2;
$L__BB0_42:
	mov.b32 	%r318, 0;
	st.global.v2.u32 	[%rd2+24], {%r318, %r318};
	st.global.u32 	[%rd2+32], %r318;
	mov.b64 	%rd17, 0;
	st.global.u64 	[%rd2+40], %rd17;
	ret;

}
	// .globl	_Z7kernel4P17curandStateXORWOWP9offspringS2_
.visible .entry _Z7kernel4P17curandStateXORWOWP9offspringS2_(
	.param .u64 .ptr .align 1 _Z7kernel4P17curandStateXORWOWP9offspringS2__param_0,
	.param .u64 .ptr .align 1 _Z7kernel4P17curandStateXORWOWP9offspringS2__param_1,
	.param .u64 .ptr .align 1 _Z7kernel4P17curandStateXORWOWP9offspringS2__param_2
)
{
	.reg .pred 	%p<27>;
	.reg .b16 	%rs<229>;
	.reg .b32 	%r<1244>;
	.reg .b32 	%f<13>;
	.reg .b64 	%rd<132>;

	ld.param.u64 	%rd50, [_Z7kernel4P17curandStateXORWOWP9offspringS2__param_0];
	ld.param.u64 	%rd51, [_Z7kernel4P17curandStateXORWOWP9offspringS2__param_1];
	ld.param.u64 	%rd52, [_Z7kernel4P17curandStateXORWOWP9offspringS2__param_2];
	cvta.to.global.u64 	%rd1, %rd52;
	cvta.to.global.u64 	%rd2, %rd51;
	cvta.to.global.u64 	%rd53, %rd50;
	mov.u32 	%r46, %ctaid.x;
	mov.u32 	%r47, %ntid.x;
	mov.u32 	%r48, %tid.x;
	mad.lo.s32 	%r49, %r46, %r47, %r48;
	shl.b32 	%r1, %r49, 2;
	cvt.s64.s32 	%rd3, %r1;
	mul.wide.s32 	%rd54, %r1, 48;
	add.s64 	%rd55, %rd53, %rd54;
	ld.global.v2.u32 	{%r50, %r51}, [%rd55];
	shr.u32 	%r52, %r51, 2;
	xor.b32  	%r53, %r52, %r51;
	ld.global.v2.u32 	{%r54, %r55}, [%rd55+8];
	ld.global.v2.u32 	{%r56, %r57}, [%rd55+16];
	st.global.v2.u32 	[%rd55+8], {%r55, %r56};
	shl.b32 	%r58, %r57, 4;
	shl.b32 	%r59, %r53, 1;
	xor.b32  	%r60, %r59, %r58;
	xor.b32  	%r61, %r60, %r53;
	xor.b32  	%r62, %r61, %r57;
	st.global.v2.u32 	[%rd55+16], {%r57, %r62};
	add.s32 	%r63, %r50, 362437;
	st.global.v2.u32 	[%rd55], {%r63, %r54};
	add.s32 	%r64, %r62, %r63;
	mul.hi.u32 	%r65, %r64, -776530087;
	shr.u32 	%r66, %r65, 14;
	mul.lo.s32 	%r67, %r66, 20000;
	sub.s32 	%r68, %r64, %r67;
	cvt.rn.f32.u32 	%f1, %r68;
	abs.f32 	%f2, %f1;
	cvt.rzi.s32.f32 	%r2, %f2;
	ld.global.v2.u32 	{%r69, %r70}, [%rd55+48];
	shr.u32 	%r71, %r70, 2;
	xor.b32  	%r72, %r71, %r70;
	ld.global.v2.u32 	{%r73, %r74}, [%rd55+56];
	ld.global.v2.u32 	{%r75, %r76}, [%rd55+64];
	st.global.v2.u32 	[%rd55+56], {%r74, %r75};
	shl.b32 	%r77, %r76, 4;
	shl.b32 	%r78, %r72, 1;
	xor.b32  	%r79, %r78, %r77;
	xor.b32  	%r80, %r79, %r72;
	xor.b32  	%r81, %r80, %r76;
	st.global.v2.u32 	[%rd55+64], {%r76, %r81};
	add.s32 	%r82, %r69, 362437;
	st.global.v2.u32 	[%rd55+48], {%r82, %r73};
	add.s32 	%r83, %r81, %r82;
	mul.hi.u32 	%r84, %r83, -776530087;
	shr.u32 	%r85, %r84, 14;
	mul.lo.s32 	%r86, %r85, 20000;
	sub.s32 	%r87, %r83, %r86;
	cvt.rn.f32.u32 	%f3, %r87;
	abs.f32 	%f4, %f3;
	cvt.rzi.s32.f32 	%r3, %f4;
	ld.global.v2.u32 	{%r88, %r89}, [%rd55+96];
	shr.u32 	%r90, %r89, 2;
	xor.b32  	%r91, %r90, %r89;
	ld.global.v2.u32 	{%r92, %r93}, [%rd55+104];
	ld.global.v2.u32 	{%r94, %r95}, [%rd55+112];
	st.global.v2.u32 	[%rd55+104], {%r93, %r94};
	shl.b32 	%r96, %r95, 4;
	shl.b32 	%r97, %r91, 1;
	xor.b32  	%r98, %r97, %r96;
	xor.b32  	%r99, %r98, %r91;
	xor.b32  	%r100, %r99, %r95;
	st.global.v2.u32 	[%rd55+112], {%r95, %r100};
	add.s32 	%r101, %r88, 362437;
	st.global.v2.u32 	[%rd55+96], {%r101, %r92};
	add.s32 	%r102, %r100, %r101;
	mul.hi.u32 	%r103, %r102, -776530087;
	shr.u32 	%r104, %r103, 14;
	mul.lo.s32 	%r105, %r104, 20000;
	sub.s32 	%r106, %r102, %r105;
	cvt.rn.f32.u32 	%f5, %r106;
	abs.f32 	%f6, %f5;
	cvt.rzi.s32.f32 	%r4, %f6;
	ld.global.v2.u32 	{%r107, %r108}, [%rd55+144];
	shr.u32 	%r109, %r108, 2;
	xor.b32  	%r110, %r109, %r108;
	ld.global.v2.u32 	{%r111, %r112}, [%rd55+152];
	ld.global.v2.u32 	{%r113, %r114}, [%rd55+160];
	st.global.v2.u32 	[%rd55+152], {%r112, %r113};
	shl.b32 	%r115, %r114, 4;
	shl.b32 	%r116, %r110, 1;
	xor.b32  	%r117, %r116, %r115;
	xor.b32  	%r118, %r117, %r110;
	xor.b32  	%r119, %r118, %r114;
	st.global.v2.u32 	[%rd55+160], {%r114, %r119};
	add.s32 	%r120, %r107, 362437;
	st.global.v2.u32 	[%rd55+144], {%r120, %r111};
	add.s32 	%r121, %r119, %r120;
	mul.hi.u32 	%r122, %r121, -776530087;
	shr.u32 	%r123, %r122, 14;
	mul.lo.s32 	%r124, %r123, 20000;
	sub.s32 	%r125, %r121, %r124;
	cvt.rn.f32.u32 	%f7, %r125;
	abs.f32 	%f8, %f7;
	cvt.rzi.s32.f32 	%r5, %f8;
	mul.wide.s32 	%rd56, %r2, 64;
	add.s64 	%rd57, %rd2, %rd56;
	ld.global.u32 	%r126, [%rd57+60];
	mul.wide.s32 	%rd58, %r3, 64;
	add.s64 	%rd59, %rd2, %rd58;
	ld.global.u32 	%r127, [%rd59+60];
	setp.gt.s32 	%p1, %r126, %r127;
	selp.b32 	%r6, %r2, %r3, %p1;
	mul.wide.s32 	%rd60, %r4, 64;
	add.s64 	%rd61, %rd2, %rd60;
	ld.global.u32 	%r128, [%rd61+60];
	mul.wide.s32 	%rd62, %r5, 64;
	add.s64 	%rd63, %rd2, %rd62;
	ld.global.u32 	%r129, [%rd63+60];
	setp.gt.s32 	%p2, %r128, %r129;
	selp.b32 	%r7, %r4, %r5, %p2;
	mul.wide.s32 	%rd64, %r49, -96;
	add.s64 	%rd4, %rd55, %rd64;
	ld.global.v2.u32 	{%r130, %r131}, [%rd4];
	shr.u32 	%r132, %r131, 2;
	xor.b32  	%r133, %r132, %r131;
	ld.global.v2.u32 	{%r134, %r135}, [%rd4+8];
	ld.global.v2.u32 	{%r136, %r137}, [%rd4+16];
	st.global.v2.u32 	[%rd4+8], {%r135, %r136};
	shl.b32 	%r138, %r137, 4;
	shl.b32 	%r139, %r133, 1;
	xor.b32  	%r140, %r139, %r138;
	xor.b32  	%r141, %r140, %r133;
	xor.b32  	%r142, %r141, %r137;
	st.global.v2.u32 	[%rd4+16], {%r137, %r142};
	add.s32 	%r143, %r130, 362437;
	st.global.v2.u32 	[%rd4], {%r143, %r134};
	add.s32 	%r144, %r142, %r143;
	mul.hi.u32 	%r145, %r144, 1126548799;
	shr.u32 	%r146, %r145, 4;
	mul.lo.s32 	%r147, %r146, 61;
	sub.s32 	%r148, %r144, %r147;
	cvt.rn.f32.u32 	%f9, %r148;
	abs.f32 	%f10, %f9;
	cvt.rzi.s32.f32 	%r8, %f10;
	setp.lt.s32 	%p3, %r8, 1;
	@%p3 bra 	$L__BB1_7;
	and.b32  	%r9, %r8, 3;
	setp.lt.u32 	%p4, %r8, 4;
	mov.b32 	%r1230, 0;
	@%p4 bra 	$L__BB1_4;
	and.b32  	%r1230, %r8, 2147483644;
	neg.s32 	%r1235, %r1230;
	mul.wide.s32 	%rd65, %r6, 64;
	add.s64 	%rd66, %rd65, %rd2;
	add.s64 	%rd125, %rd66, 1;
	mul.wide.s32 	%rd67, %r1, 64;
	add.s64 	%rd68, %rd67, %rd1;
	add.s64 	%rd124, %rd68, 64;
	mul.wide.s32 	%rd69, %r7, 64;
	add.s64 	%rd70, %rd69, %rd2;
	add.s64 	%rd123, %rd70, 3;
$L__BB1_3:
	ld.global.u8 	%rs125, [%rd125+-1];
	st.global.u8 	[%rd124+-64], %rs125;
	ld.global.u8 	%rs126, [%rd123+-3];
	st.global.u8 	[%rd124], %rs126;
	ld.global.u8 	%rs127, [%rd125];
	st.global.u8 	[%rd124+-63], %rs127;
	ld.global.u8 	%rs128, [%rd123+-2];
	st.global.u8 	[%rd124+1], %rs128;
	ld.global.u8 	%rs129, [%rd125+1];
	st.global.u8 	[%rd124+-62], %rs129;
	ld.global.u8 	%rs130, [%rd123+-1];
	st.global.u8 	[%rd124+2], %rs130;
	ld.global.u8 	%rs131, [%rd125+2];
	st.global.u8 	[%rd124+-61], %rs131;
	ld.global.u8 	%rs132, [%rd123];
	st.global.u8 	[%rd124+3], %rs132;
	add.s32 	%r1235, %r1235, 4;
	add.s64 	%rd125, %rd125, 4;
	add.s64 	%rd124, %rd124, 4;
	add.s64 	%rd123, %rd123, 4;
	setp.eq.s32 	%p5, %r1235, 0;
	@%p5 bra 	$L__BB1_4;
	bra.uni 	$L__BB1_3;
$L__BB1_4:
	setp.eq.s32 	%p6, %r9, 0;
	@%p6 bra 	$L__BB1_7;
	mul.wide.s32 	%rd71, %r7, 64;
	cvt.u64.u32 	%rd72, %r1230;
	add.s64 	%rd73, %rd71, %rd72;
	add.s64 	%rd122, %rd2, %rd73;
	neg.s32 	%r1231, %r9;
	mul.wide.s32 	%rd74, %r1, 64;
	add.s64 	%rd75, %rd74, %rd72;
	add.s64 	%rd76, %rd75, %rd1;
	add.s64 	%rd121, %rd76, 64;
	mul.wide.s32 	%rd77, %r6, 64;
	add.s64 	%rd78, %rd77, %rd72;
	add.s64 	%rd120, %rd2, %rd78;
$L__BB1_6:
	.pragma "nounroll";
	ld.global.u8 	%rs133, [%rd120];
	st.global.u8 	[%rd121+-64], %rs133;
	ld.global.u8 	%rs134, [%rd122];
	st.global.u8 	[%rd121], %rs134;
	add.s64 	%rd122, %rd122, 1;
	add.s32 	%r1231, %r1231, 1;
	setp.ne.s32 	%p7, %r1231, 0;
	add.s64 	%rd121, %rd121, 1;
	add.s64 	%rd120, %rd120, 1;
	@%p7 bra 	$L__BB1_6;
$L__BB1_7:
	mul.wide.s32 	%rd79, %r6, 64;
	add.s64 	%rd17, %rd2, %rd79;
	shl.b64 	%rd80, %rd3, 6;
	add.s64 	%rd18, %rd1, %rd80;
	mul.wide.s32 	%rd81, %r7, 64;
	add.s64 	%rd19, %rd2, %rd81;
	setp.gt.s32 	%p8, %r8, 59;
	@%p8 bra 	$L__BB1_13;
	neg.s32 	%r150, %r8;
	and.b32  	%r16, %r150, 3;
	setp.eq.s32 	%p9, %r16, 0;
	mov.u32 	%r1234, %r8;
	@%p9 bra 	$L__BB1_11;
	mul.wide.s32 	%rd83, %r1, 64;
	add.s64 	%rd84, %rd83, %rd1;
	add.s64 	%rd21, %rd84, 64;
	neg.s32 	%r1232, %r16;
	mov.u32 	%r1234, %r8;
$L__BB1_10:
	.pragma "nounroll";
	cvt.s64.s32 	%rd86, %r1234;
	add.s64 	%rd87, %rd17, %rd86;
	add.s64 	%rd88, %rd21, %rd86;
	add.s64 	%rd89, %rd19, %rd86;
	ld.global.u8 	%rs135, [%rd89];
	st.global.u8 	[%rd88+-64], %rs135;
	ld.global.u8 	%rs136, [%rd87];
	st.global.u8 	[%rd88], %rs136;
	add.s32 	%r1234, %r1234, 1;
	add.s32 	%r1232, %r1232, 1;
	setp.ne.s32 	%p10, %r1232, 0;
	@%p10 bra 	$L__BB1_10;
$L__BB1_11:
	add.s32 	%r151, %r8, -57;
	setp.lt.u32 	%p11, %r151, 3;
	@%p11 bra 	$L__BB1_13;
$L__BB1_12:
	cvt.s64.s32 	%rd90, %r1234;
	add.s64 	%rd91, %rd19, %rd90;
	ld.global.u8 	%rs137, [%rd91];
	add.s64 	%rd92, %rd18, %rd90;
	st.global.u8 	[%rd92], %rs137;
	add.s64 	%rd93, %rd17, %rd90;
	ld.global.u8 	%rs138, [%rd93];
	st.global.u8 	[%rd92+64], %rs138;
	ld.global.u8 	%rs139, [%rd91+1];
	st.global.u8 	[%rd92+1], %rs139;
	ld.global.u8 	%rs140, [%rd93+1];
	st.global.u8 	[%rd92+65], %rs140;
	ld.global.u8 	%rs141, [%rd91+2];
	st.global.u8 	[%rd92+2], %rs141;
	ld.global.u8 	%rs142, [%rd93+2];
	st.global.u8 	[%rd92+66], %rs142;
	ld.global.u8 	%rs143, [%rd91+3];
	st.global.u8 	[%rd92+3], %rs143;
	ld.global.u8 	%rs144, [%rd93+3];
	st.global.u8 	[%rd92+67], %rs144;
	add.s32 	%r1234, %r1234, 4;
	setp.ne.s32 	%p12, %r1234, 60;
	@%p12 bra 	$L__BB1_12;
$L__BB1_13:
	ld.global.v2.u32 	{%r152, %r153}, [%rd4+48];
	shr.u32 	%r154, %r153, 2;
	xor.b32  	%r155, %r154, %r153;
	ld.global.v2.u32 	{%r156, %r157}, [%rd4+56];
	ld.global.v2.u32 	{%r158, %r159}, [%rd4+64];
	st.global.v2.u32 	[%rd4+56], {%r157, %r158};
	shl.b32 	%r160, %r159, 4;
	shl.b32 	%r161, %r155, 1;
	xor.b32  	%r162, %r161, %r160;
	xor.b32  	%r163, %r162, %r155;
	xor.b32  	%r164, %r163, %r159;
	st.global.v2.u32 	[%rd4+64], {%r159, %r164};
	add.s32 	%r165, %r152, 362437;
	st.global.v2.u32 	[%rd4+48], {%r165, %r156};
	add.s32 	%r166, %r164, %r165;
	mul.hi.u32 	%r167, %r166, 1126548799;
	shr.u32 	%r168, %r167, 4;
	mul.lo.s32 	%r169, %r168, 61;
	sub.s32 	%r170, %r166, %r169;
	cvt.rn.f32.u32 	%f11, %r170;
	abs.f32 	%f12, %f11;
	cvt.rzi.s32.f32 	%r27, %f12;
	setp.lt.s32 	%p13, %r27, 1;
	@%p13 bra 	$L__BB1_20;
	and.b32  	%r28, %r27, 3;
	setp.lt.u32 	%p14, %r27, 4;
	mov.b32 	%r1237, 0;
	@%p14 bra 	$L__BB1_17;
	and.b32  	%r1237, %r27, 2147483644;
	neg.s32 	%r1242, %r1237;
	add.s64 	%rd95, %rd79, %rd2;
	add.s64 	%rd131, %rd95, 1;
	add.s64 	%rd97, %rd81, %rd2;
	add.s64 	%rd130, %rd97, 1;
	mul.wide.s32 	%rd98, %r1, 64;
	add.s64 	%rd99, %rd98, %rd1;
	add.s64 	%rd129, %rd99, 195;
$L__BB1_16:
	ld.global.u8 	%rs145, [%rd131+-1];
	st.global.u8 	[%rd129+-67], %rs145;
	ld.global.u8 	%rs146, [%rd130+-1];
	st.global.u8 	[%rd129+-3], %rs146;
	ld.global.u8 	%rs147, [%rd131];
	st.global.u8 	[%rd129+-66], %rs147;
	ld.global.u8 	%rs148, [%rd130];
	st.global.u8 	[%rd129+-2], %rs148;
	ld.global.u8 	%rs149, [%rd131+1];
	st.global.u8 	[%rd129+-65], %rs149;
	ld.global.u8 	%rs150, [%rd130+1];
	st.global.u8 	[%rd129+-1], %rs150;
	ld.global.u8 	%rs151, [%rd131+2];
	st.global.u8 	[%rd129+-64], %rs151;
	ld.global.u8 	%rs152, [%rd130+2];
	st.global.u8 	[%rd129], %rs152;
	add.s32 	%r1242, %r1242, 4;
	add.s64 	%rd131, %rd131, 4;
	add.s64 	%rd130, %rd130, 4;
	add.s64 	%rd129, %rd129, 4;
	setp.eq.s32 	%p15, %r1242, 0;
	@%p15 bra 	$L__BB1_17;
	bra.uni 	$L__BB1_16;
$L__BB1_17:
	setp.eq.s32 	%p16, %r28, 0;
	@%p16 bra 	$L__BB1_20;
	neg.s32 	%r1238, %r28;
	mul.wide.s32 	%rd100, %r1, 64;
	cvt.u64.u32 	%rd101, %r1237;
	add.s64 	%rd102, %rd100, %rd101;
	add.s64 	%rd103, %rd102, %rd1;
	add.s64 	%rd128, %rd103, 192;
	add.s64 	%rd105, %rd81, %rd101;
	add.s64 	%rd127, %rd2, %rd105;
	add.s64 	%rd107, %rd79, %rd101;
	add.s64 	%rd126, %rd2, %rd107;
$L__BB1_19:
	.pragma "nounroll";
	ld.global.u8 	%rs153, [%rd126];
	st.global.u8 	[%rd128+-64], %rs153;
	ld.global.u8 	%rs154, [%rd127];
	st.global.u8 	[%rd128], %rs154;
	add.s32 	%r1238, %r1238, 1;
	setp.ne.s32 	%p17, %r1238, 0;
	add.s64 	%rd128, %rd128, 1;
	add.s64 	%rd127, %rd127, 1;
	add.s64 	%rd126, %rd126, 1;
	@%p17 bra 	$L__BB1_19;
$L__BB1_20:
	setp.gt.s32 	%p18, %r27, 59;
	@%p18 bra 	$L__BB1_26;
	neg.s32 	%r172, %r27;
	and.b32  	%r35, %r172, 3;
	setp.eq.s32 	%p19, %r35, 0;
	mov.u32 	%r1241, %r27;
	@%p19 bra 	$L__BB1_24;
	mul.wide.s32 	%rd108, %r1, 64;
	add.s64 	%rd109, %rd108, %rd1;
	add.s64 	%rd41, %rd109, 192;
	neg.s32 	%r1239, %r35;
	mov.u32 	%r1241, %r27;
$L__BB1_23:
	.pragma "nounroll";
	cvt.s64.s32 	%rd112, %r1241;
	add.s64 	%rd113, %rd41, %rd112;
	add.s64 	%rd114, %rd17, %rd112;
	add.s64 	%rd115, %rd19, %rd112;
	ld.global.u8 	%rs155, [%rd115];
	st.global.u8 	[%rd113+-64], %rs155;
	ld.global.u8 	%rs156, [%rd114];
	st.global.u8 	[%rd113], %rs156;
	add.s32 	%r1241, %r1241, 1;
	add.s32 	%r1239, %r1239, 1;
	setp.ne.s32 	%p20, %r1239, 0;
	@%p20 bra 	$L__BB1_23;
$L__BB1_24:
	add.s32 	%r173, %r27, -57;
	setp.lt.u32 	%p21, %r173, 3;
	@%p21 bra 	$L__BB1_26;
$L__BB1_25:
	cvt.s64.s32 	%rd116, %r1241;
	add.s64 	%rd117, %rd19, %rd116;
	ld.global.u8 	%rs157, [%rd117];
	add.s64 	%rd118, %rd18, %rd116;
	st.global.u8 	[%rd118+128], %rs157;
	add.s64 	%rd119, %rd17, %rd116;
	ld.global.u8 	%rs158, [%rd119];
	st.global.u8 	[%rd118+192], %rs158;
	ld.global.u8 	%rs159, [%rd117+1];
	st.global.u8 	[%rd118+129], %rs159;
	ld.global.u8 	%rs160, [%rd119+1];
	st.global.u8 	[%rd118+193], %rs160;
	ld.global.u8 	%rs161, [%rd117+2];
	st.global.u8 	[%rd118+130], %rs161;
	ld.global.u8 	%rs162, [%rd119+2];
	st.global.u8 	[%rd118+194], %rs162;
	ld.global.u8 	%rs163, [%rd117+3];
	st.global.u8 	[%rd118+131], %rs163;
	ld.global.u8 	%rs164, [%rd119+3];
	st.global.u8 	[%rd118+195], %rs164;
	add.s32 	%r1241, %r1241, 4;
	setp.ne.s32 	%p22, %r1241, 60;
	@%p22 bra 	$L__BB1_25;
$L__BB1_26:
	mad.lo.s32 	%r174, %r2, -1030792151, 85899344;
	shf.l.wrap.b32 	%r175, %r174, %r174, 30;
	setp.gt.u32 	%p23, %r175, 42949672;
	mul.hi.s32 	%r176, %r2, -1401515643;
	add.s32 	%r177, %r176, %r2;
	shr.u32 	%r178, %r177, 31;
	shr.u32 	%r179, %r177, 6;
	add.s32 	%r180, %r179, %r178;
	mul.lo.s32 	%r181, %r180, 95;
	sub.s32 	%r182, %r2, %r181;
	cvt.u16.u32 	%rs1, %r182;
	@%p23 bra 	$L__BB1_28;
	add.s16 	%rs165, %rs1, 32;
	st.global.u8 	[%rd18], %rs165;
	st.global.u8 	[%rd18+1], %rs165;
	st.global.u8 	[%rd18+2], %rs165;
	st.global.u8 	[%rd18+3], %rs165;
	st.global.u8 	[%rd18+4], %rs165;
	st.global.u8 	[%rd18+5], %rs165;
	st.global.u8 	[%rd18+6], %rs165;
	st.global.u8 	[%rd18+7], %rs165;
	st.global.u8 	[%rd18+8], %rs165;
	st.global.u8 	[%rd18+9], %rs165;
	st.global.u8 	[%rd18+10], %rs165;
	st.global.u8 	[%rd18+11], %rs165;
	st.global.u8 	[%rd18+12], %rs165;
	st.global.u8 	[%rd18+13], %rs165;
	st.global.u8 	[%rd18+14], %rs165;
	st.global.u8 	[%rd18+15], %rs165;
	st.global.u8 	[%rd18+16], %rs165;
	st.global.u8 	[%rd18+17], %rs165;
	st.global.u8 	[%rd18+18], %rs165;
	st.global.u8 	[%rd18+19], %rs165;
	st.global.u8 	[%rd18+20], %rs165;
	st.global.u8 	[%rd18+21], %rs165;
	st.global.u8 	[%rd18+22], %rs165;
	st.global.u8 	[%rd18+23], %rs165;
	st.global.u8 	[%rd18+24], %rs165;
	st.global.u8 	[%rd18+25], %rs165;
	st.global.u8 	[%rd18+26], %rs165;
	st.global.u8 	[%rd18+27], %rs165;
	st.global.u8 	[%rd18+28], %rs165;
	st.global.u8 	[%rd18+29], %rs165;
	st.global.u8 	[%rd18+30], %rs165;
	st.global.u8 	[%rd18+31], %rs165;
	st.global.u8 	[%rd18+32], %rs165;
	st.global.u8 	[%rd18+33], %rs165;
	st.global.u8 	[%rd18+34], %rs165;
	st.global.u8 	[%rd18+35], %rs165;
	st.global.u8 	[%rd18+36], %rs165;
	st.global.u8 	[%rd18+37], %rs165;
	st.global.u8 	[%rd18+38], %rs165;
	st.global.u8 	[%rd18+39], %rs165;
	st.global.u8 	[%rd18+40], %rs165;
	st.global.u8 	[%rd18+41], %rs165;
	st.global.u8 	[%rd18+42], %rs165;
	st.global.u8 	[%rd18+43], %rs165;
	st.global.u8 	[%rd18+44], %rs165;
	st.global.u8 	[%rd18+45], %rs165;
	st.global.u8 	[%rd18+46], %rs165;
	st.global.u8 	[%rd18+47], %rs165;
	st.global.u8 	[%rd18+48], %rs165;
	st.global.u8 	[%rd18+49], %rs165;
	st.global.u8 	[%rd18+50], %rs165;
	st.global.u8 	[%rd18+51], %rs165;
	st.global.u8 	[%rd18+52], %rs165;
	st.global.u8 	[%rd18+53], %rs165;
	st.global.u8 	[%rd18+54], %rs165;
	st.global.u8 	[%rd18+55], %rs165;
	st.global.u8 	[%rd18+56], %rs165;
	st.global.u8 	[%rd18+57], %rs165;
	st.global.u8 	[%rd18+58], %rs165;
	st.global.u8 	[%rd18+59], %rs165;
$L__BB1_28:
	mad.lo.s32 	%r183, %r3, -1030792151, 85899344;
	shf.l.wrap.b32 	%r184, %r183, %r183, 30;
	setp.gt.u32 	%p24, %r184, 42949672;
	mul.hi.s32 	%r185, %r3, -1401515643;
	add.s32 	%r186, %r185, %r3;
	shr.u32 	%r187, %r186, 31;
	shr.u32 	%r188, %r186, 6;
	add.s32 	%r189, %r188, %r187;
	mul.lo.s32 	%r190, %r189, 95;
	sub.s32 	%r191, %r3, %r190;
	cvt.u16.u32 	%rs2, %r191;
	@%p24 bra 	$L__BB1_30;
	add.s16 	%rs166, %rs2, 32;
	st.global.u8 	[%rd18+64], %rs166;
	st.global.u8 	[%rd18+65], %rs166;
	st.global.u8 	[%rd18+66], %rs166;
	st.global.u8 	[%rd18+67], %rs166;
	st.global.u8 	[%rd18+68], %rs166;
	st.global.u8 	[%rd18+69], %rs166;
	st.global.u8 	[%rd18+70], %rs166;
	st.global.u8 	[%rd18+71], %rs166;
	st.global.u8 	[%rd18+72], %rs166;
	st.global.u8 	[%rd18+73], %rs166;
	st.global.u8 	[%rd18+74], %rs166;
	st.global.u8 	[%rd18+75], %rs166;
	st.global.u8 	[%rd18+76], %rs166;
	st.global.u8 	[%rd18+77], %rs166;
	st.global.u8 	[%rd18+78], %rs166;
	st.global.u8 	[%rd18+79], %rs166;
	st.global.u8 	[%rd18+80], %rs166;
	st.global.u8 	[%rd18+81], %rs166;
	st.global.u8 	[%rd18+82], %rs166;
	st.global.u8 	[%rd18+83], %rs166;
	st.global.u8 	[%rd18+84], %rs166;
	st.global.u8 	[%rd18+85], %rs166;
	st.global.u8 	[%rd18+86], %rs166;
	st.global.u8 	[%rd18+87], %rs166;
	st.global.u8 	[%rd18+88], %rs166;
	st.global.u8 	[%rd18+89], %rs166;
	st.global.u8 	[%rd18+90], %rs166;
	st.global.u8 	[%rd18+91], %rs166;
	st.global.u8 	[%rd18+92], %rs166;
	st.global.u8 	[%rd18+93], %rs166;
	st.global.u8 	[%rd18+94], %rs166;
	st.global.u8 	[%rd18+95], %rs166;
	st.global.u8 	[%rd18+96], %rs166;
	st.global.u8 	[%rd18+97], %rs166;
	st.global.u8 	[%rd18+98], %rs166;
	st.global.u8 	[%rd18+99], %rs166;
	st.global.u8 	[%rd18+100], %rs166;
	st.global.u8 	[%rd18+101], %rs166;
	st.global.u8 	[%rd18+102], %rs166;
	st.global.u8 	[%rd18+103], %rs166;
	st.global.u8 	[%rd18+104], %rs166;
	st.global.u8 	[%rd18+105], %rs166;
	st.global.u8 	[%rd18+106], %rs166;
	st.global.u8 	[%rd18+107], %rs166;
	st.global.u8 	[%rd18+108], %rs166;
	st.global.u8 	[%rd18+109], %rs166;
	st.global.u8 	[%rd18+110], %rs166;
	st.global.u8 	[%rd18+111], %rs166;
	st.global.u8 	[%rd18+112], %rs166;
	st.global.u8 	[%rd18+113], %rs166;
	st.global.u8 	[%rd18+114], %rs166;
	st.global.u8 	[%rd18+115], %rs166;
	st.global.u8 	[%rd18+116], %rs166;
	st.global.u8 	[%rd18+117], %rs166;
	st.global.u8 	[%rd18+118], %rs166;
	st.global.u8 	[%rd18+119], %rs166;
	st.global.u8 	[%rd18+120], %rs166;
	st.global.u8 	[%rd18+121], %rs166;
	st.global.u8 	[%rd18+122], %rs166;
	st.global.u8 	[%rd18+123], %rs166;
$L__BB1_30:
	mad.lo.s32 	%r192, %r4, -1030792151, 85899344;
	shf.l.wrap.b32 	%r193, %r192, %r192, 30;
	setp.gt.u32 	%p25, %r193, 42949672;
	mul.hi.s32 	%r194, %r4, -1401515643;
	add.s32 	%r195, %r194, %r4;
	shr.u32 	%r196, %r195, 31;
	shr.u32 	%r197, %r195, 6;
	add.s32 	%r198, %r197, %r196;
	mul.lo.s32 	%r199, %r198, 95;
	sub.s32 	%r200, %r4, %r199;
	cvt.u16.u32 	%rs3, %r200;
	@%p25 bra 	$L__BB1_32;
	add.s16 	%rs167, %rs3, 32;
	st.global.u8 	[%rd18+128], %rs167;
	st.global.u8 	[%rd18+129], %rs167;
	st.global.u8 	[%rd18+130], %rs167;
	st.global.u8 	[%rd18+131], %rs167;
	st.global.u8 	[%rd18+132], %rs167;
	st.global.u8 	[%rd18+133], %rs167;
	st.global.u8 	[%rd18+134], %rs167;
	st.global.u8 	[%rd18+135], %rs167;
	st.global.u8 	[%rd18+136], %rs167;
	st.global.u8 	[%rd18+137], %rs167;
	st.global.u8 	[%rd18+138], %rs167;
	st.global.u8 	[%rd18+139], %rs167;
	st.global.u8 	[%rd18+140], %rs167;
	st.global.u8 	[%rd18+141], %rs167;
	st.global.u8 	[%rd18+142], %rs167;
	st.global.u8 	[%rd18+143], %rs167;
	st.global.u8 	[%rd18+144], %rs167;
	st.global.u8 	[%rd18+145], %rs167;
	st.global.u8 	[%rd18+146], %rs167;
	st.global.u8 	[%rd18+147], %rs167;
	st.global.u8 	[%rd18+148], %rs167;
	st.global.u8 	[%rd18+149], %rs167;
	st.global.u8 	[%rd18+150], %rs167;
	st.global.u8 	[%rd18+151], %rs167;
	st.global.u8 	[%rd18+152], %rs167;
	st.global.u8 	[%rd18+153], %rs167;
	st.global.u8 	[%rd18+154], %rs167;
	st.global.u8 	[%rd18+155], %rs167;
	st.global.u8 	[%rd18+156], %rs167;
	st.global.u8 	[%rd18+157], %rs167;
	st.global.u8 	[%rd18+158], %rs167;
	st.global.u8 	[%rd18+159], %rs167;
	st.global.u8 	[%rd18+160], %rs167;
	st.global.u8 	[%rd18+161], %rs167;
	st.global.u8 	[%rd18+162], %rs167;
	st.global.u8 	[%rd18+163], %rs167;
	st.global.u8 	[%rd18+164], %rs167;
	st.global.u8 	[%rd18+165], %rs167;
	st.global.u8 	[%rd18+166], %rs167;
	st.global.u8 	[%rd18+167], %rs167;
	st.global.u8 	[%rd18+168], %rs167;
	st.global.u8 	[%rd18+169], %rs167;
	st.global.u8 	[%rd18+170], %rs167;
	st.global.u8 	[%rd18+171], %rs167;
	st.global.u8 	[%rd18+172], %rs167;
	st.global.u8 	[%rd18+173], %rs167;
	st.global.u8 	[%rd18+174], %rs167;
	st.global.u8 	[%rd18+175], %rs167;
	st.global.u8 	[%rd18+176], %rs167;
	st.global.u8 	[%rd18+177], %rs167;
	st.global.u8 	[%rd18+178], %rs167;
	st.global.u8 	[%rd18+179], %rs167;
	st.global.u8 	[%rd18+180], %rs167;
	st.global.u8 	[%rd18+181], %rs167;
	st.global.u8 	[%rd18+182], %rs167;
	st.global.u8 	[%rd18+183], %rs167;
	st.global.u8 	[%rd18+184], %rs167;
	st.global.u8 	[%rd18+185], %rs167;
	st.global.u8 	[%rd18+186], %rs167;
	st.global.u8 	[%rd18+187], %rs167;
$L__BB1_32:
	mad.lo.s32 	%r201, %r5, -1030792151, 85899344;
	shf.l.wrap.b32 	%r202, %r201, %r201, 30;
	setp.lt.u32 	%p26, %r202, 42949673;
	mul.hi.s32 	%r203, %r5, -1401515643;
	add.s32 	%r204, %r203, %r5;
	shr.u32 	%r205, %r204, 31;
	shr.u32 	%r206, %r204, 6;
	add.s32 	%r207, %r206, %r205;
	mul.lo.s32 	%r208, %r207, 95;
	sub.s32 	%r209, %r5, %r208;
	cvt.u16.u32 	%rs168, %r209;
	add.s16 	%rs169, %rs168, 32;
	@%p26 bra 	$L__BB1_34;
	ld.global.u8 	%rs228, [%rd18+192];
	ld.global.u8 	%rs227, [%rd18+193];
	ld.global.u8 	%rs226, [%rd18+194];
	ld.global.u8 	%rs225, [%rd18+195];
	ld.global.u8 	%rs224, [%rd18+196];
	ld.global.u8 	%rs223, [%rd18+197];
	ld.global.u8 	%rs222, [%rd18+198];
	ld.global.u8 	%rs221, [%rd18+199];
	ld.global.u8 	%rs220, [%rd18+200];
	ld.global.u8 	%rs219, [%rd18+201];
	ld.global.u8 	%rs218, [%rd18+202];
	ld.global.u8 	%rs217, [%rd18+203];
	ld.global.u8 	%rs216, [%rd18+204];
	ld.global.u8 	%rs215, [%rd18+205];
	ld.global.u8 	%rs214, [%rd18+206];
	ld.global.u8 	%rs213, [%rd18+207];
	ld.global.u8 	%rs212, [%rd18+208];
	ld.global.u8 	%rs211, [%rd18+209];
	ld.global.u8 	%rs210, [%rd18+210];
	ld.global.u8 	%rs209, [%rd18+211];
	ld.global.u8 	%rs208, [%rd18+212];
	ld.global.u8 	%rs207, [%rd18+213];
	ld.global.u8 	%rs206, [%rd18+214];
	ld.global.u8 	%rs205, [%rd18+215];
	ld.global.u8 	%rs204, [%rd18+216];
	ld.global.u8 	%rs203, [%rd18+217];
	ld.global.u8 	%rs202, [%rd18+218];
	ld.global.u8 	%rs201, [%rd18+219];
	ld.global.u8 	%rs200, [%rd18+220];
	ld.global.u8 	%rs199, [%rd18+221];
	ld.global.u8 	%rs198, [%rd18+222];
	ld.global.u8 	%rs197, [%rd18+223];
	ld.global.u8 	%rs196, [%rd18+224];
	ld.global.u8 	%rs195, [%rd18+225];
	ld.global.u8 	%rs194, [%rd18+226];
	ld.global.u8 	%rs193, [%rd18+227];
	ld.global.u8 	%rs192, [%rd18+228];
	ld.global.u8 	%rs191, [%rd18+229];
	ld.global.u8 	%rs190, [%rd18+230];
	ld.global.u8 	%rs189, [%rd18+231];
	ld.global.u8 	%rs188, [%rd18+232];
	ld.global.u8 	%rs187, [%rd18+233];
	ld.global.u8 	%rs186, [%rd18+234];
	ld.global.u8 	%rs185, [%rd18+235];
	ld.global.u8 	%rs184, [%rd18+236];
	ld.global.u8 	%rs183, [%rd18+237];
	ld.global.u8 	%rs182, [%rd18+238];
	ld.global.u8 	%rs181, [%rd18+239];
	ld.global.u8 	%rs180, [%rd18+240];
	ld.global.u8 	%rs179, [%rd18+241];
	ld.global.u8 	%rs178, [%rd18+242];
	ld.global.u8 	%rs177, [%rd18+243];
	ld.global.u8 	%rs176, [%rd18+244];
	ld.global.u8 	%rs175, [%rd18+245];
	ld.global.u8 	%rs174, [%rd18+246];
	ld.global.u8 	%rs173, [%rd18+247];
	ld.global.u8 	%rs172, [%rd18+248];
	ld.global.u8 	%rs171, [%rd18+249];
	ld.global.u8 	%rs170, [%rd18+250];
	ld.global.u8 	%rs169, [%rd18+251];
	bra.uni 	$L__BB1_35;
$L__BB1_34:
	st.global.u8 	[%rd18+192], %rs169;
	st.global.u8 	[%rd18+193], %rs169;
	st.global.u8 	[%rd18+194], %rs169;
	st.global.u8 	[%rd18+195], %rs169;
	st.global.u8 	[%rd18+196], %rs169;
	st.global.u8 	[%rd18+197], %rs169;
	st.global.u8 	[%rd18+198], %rs169;
	st.global.u8 	[%rd18+199], %rs169;
	st.global.u8 	[%rd18+200], %rs169;
	st.global.u8 	[%rd18+201], %rs169;
	st.global.u8 	[%rd18+202], %rs169;
	st.global.u8 	[%rd18+203], %rs169;
	st.global.u8 	[%rd18+204], %rs169;
	st.global.u8 	[%rd18+205], %rs169;
	st.global.u8 	[%rd18+206], %rs169;
	st.global.u8 	[%rd18+207], %rs169;
	st.global.u8 	[%rd18+208], %rs169;
	st.global.u8 	[%rd18+209], %rs169;
	st.global.u8 	[%rd18+210], %rs169;
	st.global.u8 	[%rd18+211], %rs169;
	st.global.u8 	[%rd18+212], %rs169;
	st.global.u8 	[%rd18+213], %rs169;
	st.global.u8 	[%rd18+214], %rs169;
	st.global.u8 	[%rd18+215], %rs169;
	st.global.u8 	[%rd18+216], %rs169;
	st.global.u8 	[%rd18+217], %rs169;
	st.global.u8 	[%rd18+218], %rs169;
	st.global.u8 	[%rd18+219], %rs169;
	st.global.u8 	[%rd18+220], %rs169;
	st.global.u8 	[%rd18+221], %rs169;
	st.global.u8 	[%rd18+222], %rs169;
	st.global.u8 	[%rd18+223], %rs169;
	st.global.u8 	[%rd18+224], %rs169;
	st.global.u8 	[%rd18+225], %rs169;
	st.global.u8 	[%rd18+226], %rs169;
	st.global.u8 	[%rd18+227], %rs169;
	st.global.u8 	[%rd18+228], %rs169;
	st.global.u8 	[%rd18+229], %rs169;
	st.global.u8 	[%rd18+230], %rs169;
	st.global.u8 	[%rd18+231], %rs169;
	st.global.u8 	[%rd18+232], %rs169;
	st.global.u8 	[%rd18+233], %rs169;
	st.global.u8 	[%rd18+234], %rs169;
	st.global.u8 	[%rd18+235], %rs169;
	st.global.u8 	[%rd18+236], %rs169;
	st.global.u8 	[%rd18+237], %rs169;
	st.global.u8 	[%rd18+238], %rs169;
	st.global.u8 	[%rd18+239], %rs169;
	st.global.u8 	[%rd18+240], %rs169;
	st.global.u8 	[%rd18+241], %rs169;
	st.global.u8 	[%rd18+242], %rs169;
	st.global.u8 	[%rd18+243], %rs169;
	st.global.u8 	[%rd18+244], %rs169;
	st.global.u8 	[%rd18+245], %rs169;
	st.global.u8 	[%rd18+246], %rs169;
	st.global.u8 	[%rd18+247], %rs169;
	st.global.u8 	[%rd18+248], %rs169;
	st.global.u8 	[%rd18+249], %rs169;
	st.global.u8 	[%rd18+250], %rs169;
	st.global.u8 	[%rd18+251], %rs169;
	mov.u16 	%rs170, %rs169;
	mov.u16 	%rs171, %rs169;
	mov.u16 	%rs172, %rs169;
	mov.u16 	%rs173, %rs169;
	mov.u16 	%rs174, %rs169;
	mov.u16 	%rs175, %rs169;
	mov.u16 	%rs176, %rs169;
	mov.u16 	%rs177, %rs169;
	mov.u16 	%rs178, %rs169;
	mov.u16 	%rs179, %rs169;
	mov.u16 	%rs180, %rs169;
	mov.u16 	%rs181, %rs169;
	mov.u16 	%rs182, %rs169;
	mov.u16 	%rs183, %rs169;
	mov.u16 	%rs184, %rs169;
	mov.u16 	%rs185, %rs169;
	mov.u16 	%rs186, %rs169;
	mov.u16 	%rs187, %rs169;
	mov.u16 	%rs188, %rs169;
	mov.u16 	%rs189, %rs169;
	mov.u16 	%rs190, %rs169;
	mov.u16 	%rs191, %rs169;
	mov.u16 	%rs192, %rs169;
	mov.u16 	%rs193, %rs169;
	mov.u16 	%rs194, %rs169;
	mov.u16 	%rs195, %rs169;
	mov.u16 	%rs196, %rs169;
	mov.u16 	%rs197, %rs169;
	mov.u16 	%rs198, %rs169;
	mov.u16 	%rs199, %rs169;
	mov.u16 	%rs200, %rs169;
	mov.u16 	%rs201, %rs169;
	mov.u16 	%rs202, %rs169;
	mov.u16 	%rs203, %rs169;
	mov.u16 	%rs204, %rs169;
	mov.u16 	%rs205, %rs169;
	mov.u16 	%rs206, %rs169;
	mov.u16 	%rs207, %rs169;
	mov.u16 	%rs208, %rs169;
	mov.u16 	%rs209, %rs169;
	mov.u16 	%rs210, %rs169;
	mov.u16 	%rs211, %rs169;
	mov.u16 	%rs212, %rs169;
	mov.u16 	%rs213, %rs169;
	mov.u16 	%rs214, %rs169;
	mov.u16 	%rs215, %rs169;
	mov.u16 	%rs216, %rs169;
	mov.u16 	%rs217, %rs169;
	mov.u16 	%rs218, %rs169;
	mov.u16 	%rs219, %rs169;
	mov.u16 	%rs220, %rs169;
	mov.u16 	%rs221, %rs169;
	mov.u16 	%rs222, %rs169;
	mov.u16 	%rs223, %rs169;
	mov.u16 	%rs224, %rs169;
	mov.u16 	%rs225, %rs169;
	mov.u16 	%rs226, %rs169;
	mov.u16 	%rs227, %rs169;
	mov.u16 	%rs228, %rs169;
$L__BB1_35:
	ld.global.s8 	%r210, [%rd18];
	add.s32 	%r211, %r210, -72;
	abs.s32 	%r212, %r211;
	ld.global.s8 	%r213, [%rd18+1];
	add.s32 	%r214, %r213, -101;
	abs.s32 	%r215, %r214;
	add.s32 	%r216, %r212, %r215;
	ld.global.s8 	%r217, [%rd18+2];
	add.s32 	%r218, %r217, -108;
	abs.s32 	%r219, %r218;
	add.s32 	%r220, %r216, %r219;
	ld.global.s8 	%r221, [%rd18+3];
	add.s32 	%r222, %r221, -108;
	abs.s32 	%r223, %r222;
	add.s32 	%r224, %r220, %r223;
	ld.global.s8 	%r225, [%rd18+4];
	add.s32 	%r226, %r225, -111;
	abs.s32 	%r227, %r226;
	add.s32 	%r228, %r224, %r227;
	ld.global.s8 	%r229, [%rd18+5];
	add.s32 	%r230, %r229, -32;
	abs.s32 	%r231, %r230;
	add.s32 	%r232, %r228, %r231;
	ld.global.s8 	%r233, [%rd18+6];
	add.s32 	%r234, %r233, -87;
	abs.s32 	%r235, %r234;
	add.s32 	%r236, %r232, %r235;
	ld.global.s8 	%r237, [%rd18+7];
	add.s32 	%r238, %r237, -111;
	abs.s32 	%r239, %r238;
	add.s32 	%r240, %r236, %r239;
	ld.global.s8 	%r241, [%rd18+8];
	add.s32 	%r242, %r241, -114;
	abs.s32 	%r243, %r242;
	add.s32 	%r244, %r240, %r243;
	ld.global.s8 	%r245, [%rd18+9];
	add.s32 	%r246, %r245, -108;
	abs.s32 	%r247, %r246;
	add.s32 	%r248, %r244, %r247;
	ld.global.s8 	%r249, [%rd18+10];
	add.s32 	%r250, %r249, -100;
	abs.s32 	%r251, %r250;
	add.s32 	%r252, %r248, %r251;
	ld.global.s8 	%r253, [%rd18+11];
	add.s32 	%r254, %r253, -33;
	abs.s32 	%r255, %r254;
	add.s32 	%r256, %r252, %r255;
	ld.global.s8 	%r257, [%rd18+12];
	add.s32 	%r258, %r257, -72;
	abs.s32 	%r259, %r258;
	add.s32 	%r260, %r256, %r259;
	ld.global.s8 	%r261, [%rd18+13];
	add.s32 	%r262, %r261, -101;
	abs.s32 	%r263, %r262;
	add.s32 	%r264, %r260, %r263;
	ld.global.s8 	%r265, [%rd18+14];
	add.s32 	%r266, %r265, -108;
	abs.s32 	%r267, %r266;
	add.s32 	%r268, %r264, %r267;
	ld.global.s8 	%r269, [%rd18+15];
	add.s32 	%r270, %r269, -108;
	abs.s32 	%r271, %r270;
	add.s32 	%r272, %r268, %r271;
	ld.global.s8 	%r273, [%rd18+16];
	add.s32 	%r274, %r273, -111;
	abs.s32 	%r275, %r274;
	add.s32 	%r276, %r272, %r275;
	ld.global.s8 	%r277, [%rd18+17];
	add.s32 	%r278, %r277, -32;
	abs.s32 	%r279, %r278;
	add.s32 	%r280, %r276, %r279;
	ld.global.s8 	%r281, [%rd18+18];
	add.s32 	%r282, %r281, -87;
	abs.s32 	%r283, %r282;
	add.s32 	%r284, %r280, %r283;
	ld.global.s8 	%r285, [%rd18+19];
	add.s32 	%r286, %r285, -111;
	abs.s32 	%r287, %r286;
	add.s32 	%r288, %r284, %r287;
	ld.global.s8 	%r289, [%rd18+20];
	add.s32 	%r290, %r289, -114;
	abs.s32 	%r291, %r290;
	add.s32 	%r292, %r288, %r291;
	ld.global.s8 	%r293, [%rd18+21];
	add.s32 	%r294, %r293, -108;
	abs.s32 	%r295, %r294;
	add.s32 	%r296, %r292, %r295;
	ld.global.s8 	%r297, [%rd18+22];
	add.s32 	%r298, %r297, -100;
	abs.s32 	%r299, %r298;
	add.s32 	%r300, %r296, %r299;
	ld.global.s8 	%r301, [%rd18+23];
	add.s32 	%r302, %r301, -33;
	abs.s32 	%r303, %r302;
	add.s32 	%r304, %r300, %r303;
	ld.global.s8 	%r305, [%rd18+24];
	add.s32 	%r306, %r305, -72;
	abs.s32 	%r307, %r306;
	add.s32 	%r308, %r304, %r307;
	ld.global.s8 	%r309, [%rd18+25];
	add.s32 	%r310, %r309, -101;
	abs.s32 	%r311, %r310;
	add.s32 	%r312, %r308, %r311;
	ld.global.s8 	%r313, [%rd18+26];
	add.s32 	%r314, %r313, -108;
	abs.s32 	%r315, %r314;
	add.s32 	%r316, %r312, %r315;
	ld.global.s8 	%r317, [%rd18+27];
	add.s32 	%r318, %r317, -108;
	abs.s32 	%r319, %r318;
	add.s32 	%r320, %r316, %r319;
	ld.global.s8 	%r321, [%rd18+28];
	add.s32 	%r322, %r321, -111;
	abs.s32 	%r323, %r322;
	add.s32 	%r324, %r320, %r323;
	ld.global.s8 	%r325, [%rd18+29];
	add.s32 	%r326, %r325, -32;
	abs.s32 	%r327, %r326;
	add.s32 	%r328, %r324, %r327;
	ld.global.s8 	%r329, [%rd18+30];
	add.s32 	%r330, %r329, -87;
	abs.s32 	%r331, %r330;
	add.s32 	%r332, %r328, %r331;
	ld.global.s8 	%r333, [%rd18+31];
	add.s32 	%r334, %r333, -111;
	abs.s32 	%r335, %r334;
	add.s32 	%r336, %r332, %r335;
	ld.global.s8 	%r337, [%rd18+32];
	add.s32 	%r338, %r337, -114;
	abs.s32 	%r339, %r338;
	add.s32 	%r340, %r336, %r339;
	ld.global.s8 	%r341, [%rd18+33];
	add.s32 	%r342, %r341, -108;
	abs.s32 	%r343, %r342;
	add.s32 	%r344, %r340, %r343;
	ld.global.s8 	%r345, [%rd18+34];
	add.s32 	%r346, %r345, -100;
	abs.s32 	%r347, %r346;
	add.s32 	%r348, %r344, %r347;
	ld.global.s8 	%r349, [%rd18+35];
	add.s32 	%r350, %r349, -33;
	abs.s32 	%r351, %r350;
	add.s32 	%r352, %r348, %r351;
	ld.global.s8 	%r353, [%rd18+36];
	add.s32 	%r354, %r353, -72;
	abs.s32 	%r355, %r354;
	add.s32 	%r356, %r352, %r355;
	ld.global.s8 	%r357, [%rd18+37];
	add.s32 	%r358, %r357, -101;
	abs.s32 	%r359, %r358;
	add.s32 	%r360, %r356, %r359;
	ld.global.s8 	%r361, [%rd18+38];
	add.s32 	%r362, %r361, -108;
	abs.s32 	%r363, %r362;
	add.s32 	%r364, %r360, %r363;
	ld.global.s8 	%r365, [%rd18+39];
	add.s32 	%r366, %r365, -108;
	abs.s32 	%r367, %r366;
	add.s32 	%r368, %r364, %r367;
	ld.global.s8 	%r369, [%rd18+40];
	add.s32 	%r370, %r369, -111;
	abs.s32 	%r371, %r370;
	add.s32 	%r372, %r368, %r371;
	ld.global.s8 	%r373, [%rd18+41];
	add.s32 	%r374, %r373, -32;
	abs.s32 	%r375, %r374;
	add.s32 	%r376, %r372, %r375;
	ld.global.s8 	%r377, [%rd18+42];
	add.s32 	%r378, %r377, -87;
	abs.s32 	%r379, %r378;
	add.s32 	%r380, %r376, %r379;
	ld.global.s8 	%r381, [%rd18+43];
	add.s32 	%r382, %r381, -111;
	abs.s32 	%r383, %r382;
	add.s32 	%r384, %r380, %r383;
	ld.global.s8 	%r385, [%rd18+44];
	add.s32 	%r386, %r385, -114;
	abs.s32 	%r387, %r386;
	add.s32 	%r388, %r384, %r387;
	ld.global.s8 	%r389, [%rd18+45];
	add.s32 	%r390, %r389, -108;
	abs.s32 	%r391, %r390;
	add.s32 	%r392, %r388, %r391;
	ld.global.s8 	%r393, [%rd18+46];
	add.s32 	%r394, %r393, -100;
	abs.s32 	%r395, %r394;
	add.s32 	%r396, %r392, %r395;
	ld.global.s8 	%r397, [%rd18+47];
	add.s32 	%r398, %r397, -33;
	abs.s32 	%r399, %r398;
	add.s32 	%r400, %r396, %r399;
	ld.global.s8 	%r401, [%rd18+48];
	add.s32 	%r402, %r401, -72;
	abs.s32 	%r403, %r402;
	add.s32 	%r404, %r400, %r403;
	ld.global.s8 	%r405, [%rd18+49];
	add.s32 	%r406, %r405, -101;
	abs.s32 	%r407, %r406;
	add.s32 	%r408, %r404, %r407;
	ld.global.s8 	%r409, [%rd18+50];
	add.s32 	%r410, %r409, -108;
	abs.s32 	%r411, %r410;
	add.s32 	%r412, %r408, %r411;
	ld.global.s8 	%r413, [%rd18+51];
	add.s32 	%r414, %r413, -108;
	abs.s32 	%r415, %r414;
	add.s32 	%r416, %r412, %r415;
	ld.global.s8 	%r417, [%rd18+52];
	add.s32 	%r418, %r417, -111;
	abs.s32 	%r419, %r418;
	add.s32 	%r420, %r416, %r419;
	ld.global.s8 	%r421, [%rd18+53];
	add.s32 	%r422, %r421, -32;
	abs.s32 	%r423, %r422;
	add.s32 	%r424, %r420, %r423;
	ld.global.s8 	%r425, [%rd18+54];
	add.s32 	%r426, %r425, -87;
	abs.s32 	%r427, %r426;
	add.s32 	%r428, %r424, %r427;
	ld.global.s8 	%r429, [%rd18+55];
	add.s32 	%r430, %r429, -111;
	abs.s32 	%r431, %r430;
	add.s32 	%r432, %r428, %r431;
	ld.global.s8 	%r433, [%rd18+56];
	add.s32 	%r434, %r433, -114;
	abs.s32 	%r435, %r434;
	add.s32 	%r436, %r432, %r435;
	ld.global.s8 	%r437, [%rd18+57];
	add.s32 	%r438, %r437, -108;
	abs.s32 	%r439, %r438;
	add.s32 	%r440, %r436, %r439;
	ld.global.s8 	%r441, [%rd18+58];
	add.s32 	%r442, %r441, -100;
	abs.s32 	%r443, %r442;
	add.s32 	%r444, %r440, %r443;
	ld.global.s8 	%r445, [%rd18+59];
	add.s32 	%r446, %r445, -33;
	abs.s32 	%r447, %r446;
	add.s32 	%r448, %r444, %r447;
	neg.s32 	%r449, %r448;
	st.global.u32 	[%rd18+60], %r449;
	ld.global.s8 	%r450, [%rd18+64];
	add.s32 	%r451, %r450, -72;
	abs.s32 	%r452, %r451;
	ld.global.s8 	%r453, [%rd18+65];
	add.s32 	%r454, %r453, -101;
	abs.s32 	%r455, %r454;
	add.s32 	%r456, %r452, %r455;
	ld.global.s8 	%r457, [%rd18+66];
	add.s32 	%r458, %r457, -108;
	abs.s32 	%r459, %r458;
	add.s32 	%r460, %r456, %r459;
	ld.global.s8 	%r461, [%rd18+67];
	add.s32 	%r462, %r461, -108;
	abs.s32 	%r463, %r462;
	add.s32 	%r464, %r460, %r463;
	ld.global.s8 	%r465, [%rd18+68];
	add.s32 	%r466, %r465, -111;
	abs.s32 	%r467, %r466;
	add.s32 	%r468, %r464, %r467;
	ld.global.s8 	%r469, [%rd18+69];
	add.s32 	%r470, %r469, -32;
	abs.s32 	%r471, %r470;
	add.s32 	%r472, %r468, %r471;
	ld.global.s8 	%r473, [%rd18+70];
	add.s32 	%r474, %r473, -87;
	abs.s32 	%r475, %r474;
	add.s32 	%r476, %r472, %r475;
	ld.global.s8 	%r477, [%rd18+71];
	add.s32 	%r478, %r477, -111;
	abs.s32 	%r479, %r478;
	add.s32 	%r480, %r476, %r479;
	ld.global.s8 	%r481, [%rd18+72];
	add.s32 	%r482, %r481, -114;
	abs.s32 	%r483, %r482;
	add.s32 	%r484, %r480, %r483;
	ld.global.s8 	%r485, [%rd18+73];
	add.s32 	%r486, %r485, -108;
	abs.s32 	%r487, %r486;
	add.s32 	%r488, %r484, %r487;
	ld.global.s8 	%r489, [%rd18+74];
	add.s32 	%r490, %r489, -100;
	abs.s32 	%r491, %r490;
	add.s32 	%r492, %r488, %r491;
	ld.global.s8 	%r493, [%rd18+75];
	add.s32 	%r494, %r493, -33;
	abs.s32 	%r495, %r494;
	add.s32 	%r496, %r492, %r495;
	ld.global.s8 	%r497, [%rd18+76];
	add.s32 	%r498, %r497, -72;
	abs.s32 	%r499, %r498;
	add.s32 	%r500, %r496, %r499;
	ld.global.s8 	%r501, [%rd18+77];
	add.s32 	%r502, %r501, -101;
	abs.s32 	%r503, %r502;
	add.s32 	%r504, %r500, %r503;
	ld.global.s8 	%r505, [%rd18+78];
	add.s32 	%r506, %r505, -108;
	abs.s32 	%r507, %r506;
	add.s32 	%r508, %r504, %r507;
	ld.global.s8 	%r509, [%rd18+79];
	add.s32 	%r510, %r509, -108;
	abs.s32 	%r511, %r510;
	add.s32 	%r512, %r508, %r511;
	ld.global.s8 	%r513, [%rd18+80];
	add.s32 	%r514, %r513, -111;
	abs.s32 	%r515, %r514;
	add.s32 	%r516, %r512, %r515;
	ld.global.s8 	%r517, [%rd18+81];
	add.s32 	%r518, %r517, -32;
	abs.s32 	%r519, %r518;
	add.s32 	%r520, %r516, %r519;
	ld.global.s8 	%r521, [%rd18+82];
	add.s32 	%r522, %r521, -87;
	abs.s32 	%r523, %r522;
	add.s32 	%r524, %r520, %r523;
	ld.global.s8 	%r525, [%rd18+83];
	add.s32 	%r526, %r525, -111;
	abs.s32 	%r527, %r526;
	add.s32 	%r528, %r524, %r527;
	ld.global.s8 	%r529, [%rd18+84];
	add.s32 	%r530, %r529, -114;
	abs.s32 	%r531, %r530;
	add.s32 	%r532, %r528, %r531;
	ld.global.s8 	%r533, [%rd18+85];
	add.s32 	%r534, %r533, -108;
	abs.s32 	%r535, %r534;
	add.s32 	%r536, %r532, %r535;
	ld.global.s8 	%r537, [%rd18+86];
	add.s32 	%r538, %r537, -100;
	abs.s32 	%r539, %r538;
	add.s32 	%r540, %r536, %r539;
	ld.global.s8 	%r541, [%rd18+87];
	add.s32 	%r542, %r541, -33;
	abs.s32 	%r543, %r542;
	add.s32 	%r544, %r540, %r543;
	ld.global.s8 	%r545, [%rd18+88];
	add.s32 	%r546, %r545, -72;
	abs.s32 	%r547, %r546;
	add.s32 	%r548, %r544, %r547;
	ld.global.s8 	%r549, [%rd18+89];
	add.s32 	%r550, %r549, -101;
	abs.s32 	%r551, %r550;
	add.s32 	%r552, %r548, %r551;
	ld.global.s8 	%r553, [%rd18+90];
	add.s32 	%r554, %r553, -108;
	abs.s32 	%r555, %r554;
	add.s32 	%r556, %r552, %r555;
	ld.global.s8 	%r557, [%rd18+91];
	add.s32 	%r558, %r557, -108;
	abs.s32 	%r559, %r558;
	add.s32 	%r560, %r556, %r559;
	ld.global.s8 	%r561, [%rd18+92];
	add.s32 	%r562, %r561, -111;
	abs.s32 	%r563, %r562;
	add.s32 	%r564, %r560, %r563;
	ld.global.s8 	%r565, [%rd18+93];
	add.s32 	%r566, %r565, -32;
	abs.s32 	%r567, %r566;
	add.s32 	%r568, %r564, %r567;
	ld.global.s8 	%r569, [%rd18+94];
	add.s32 	%r570, %r569, -87;
	abs.s32 	%r571, %r570;
	add.s32 	%r572, %r568, %r571;
	ld.global.s8 	%r573, [%rd18+95];
	add.s32 	%r574, %r573, -111;
	abs.s32 	%r575, %r574;
	add.s32 	%r576, %r572, %r575;
	ld.global.s8 	%r577, [%rd18+96];
	add.s32 	%r578, %r577, -114;
	abs.s32 	%r579, %r578;
	add.s32 	%r580, %r576, %r579;
	ld.global.s8 	%r581, [%rd18+97];
	add.s32 	%r582, %r581, -108;
	abs.s32 	%r583, %r582;
	add.s32 	%r584, %r580, %r583;
	ld.global.s8 	%r585, [%rd18+98];
	add.s32 	%r586, %r585, -100;
	abs.s32 	%r587, %r586;
	add.s32 	%r588, %r584, %r587;
	ld.global.s8 	%r589, [%rd18+99];
	add.s32 	%r590, %r589, -33;
	abs.s32 	%r591, %r590;
	add.s32 	%r592, %r588, %r591;
	ld.global.s8 	%r593, [%rd18+100];
	add.s32 	%r594, %r593, -72;
	abs.s32 	%r595, %r594;
	add.s32 	%r596, %r592, %r595;
	ld.global.s8 	%r597, [%rd18+101];
	add.s32 	%r598, %r597, -101;
	abs.s32 	%r599, %r598;
	add.s32 	%r600, %r596, %r599;
	ld.global.s8 	%r601, [%rd18+102];
	add.s32 	%r602, %r601, -108;
	abs.s32 	%r603, %r602;
	add.s32 	%r604, %r600, %r603;
	ld.global.s8 	%r605, [%rd18+103];
	add.s32 	%r606, %r605, -108;
	abs.s32 	%r607, %r606;
	add.s32 	%r608, %r604, %r607;
	ld.global.s8 	%r609, [%rd18+104];
	add.s32 	%r610, %r609, -111;
	abs.s32 	%r611, %r610;
	add.s32 	%r612, %r608, %r611;
	ld.global.s8 	%r613, [%rd18+105];
	add.s32 	%r614, %r613, -32;
	abs.s32 	%r615, %r614;
	add.s32 	%r616, %r612, %r615;
	ld.global.s8 	%r617, [%rd18+106];
	add.s32 	%r618, %r617, -87;
	abs.s32 	%r619, %r618;
	add.s32 	%r620, %r616, %r619;
	ld.global.s8 	%r621, [%rd18+107];
	add.s32 	%r622, %r621, -111;
	abs.s32 	%r623, %r622;
	add.s32 	%r624, %r620, %r623;
	ld.global.s8 	%r625, [%rd18+108];
	add.s32 	%r626, %r625, -114;
	abs.s32 	%r627, %r626;
	add.s32 	%r628, %r624, %r627;
	ld.global.s8 	%r629, [%rd18+109];
	add.s32 	%r630, %r629, -108;
	abs.s32 	%r631, %r630;
	add.s32 	%r632, %r628, %r631;
	ld.global.s8 	%r633, [%rd18+110];
	add.s32 	%r634, %r633, -100;
	abs.s32 	%r635, %r634;
	add.s32 	%r636, %r632, %r635;
	ld.global.s8 	%r637, [%rd18+111];
	add.s32 	%r638, %r637, -33;
	abs.s32 	%r639, %r638;
	add.s32 	%r640, %r636, %r639;
	ld.global.s8 	%r641, [%rd18+112];
	add.s32 	%r642, %r641, -72;
	abs.s32 	%r643, %r642;
	add.s32 	%r644, %r640, %r643;
	ld.global.s8 	%r645, [%rd18+113];
	add.s32 	%r646, %r645, -101;
	abs.s32 	%r647, %r646;
	add.s32 	%r648, %r644, %r647;
	ld.global.s8 	%r649, [%rd18+114];
	add.s32 	%r650, %r649, -108;
	abs.s32 	%r651, %r650;
	add.s32 	%r652, %r648, %r651;
	ld.global.s8 	%r653, [%rd18+115];
	add.s32 	%r654, %r653, -108;
	abs.s32 	%r655, %r654;
	add.s32 	%r656, %r652, %r655;
	ld.global.s8 	%r657, [%rd18+116];
	add.s32 	%r658, %r657, -111;
	abs.s32 	%r659, %r658;
	add.s32 	%r660, %r656, %r659;
	ld.global.s8 	%r661, [%rd18+117];
	add.s32 	%r662, %r661, -32;
	abs.s32 	%r663, %r662;
	add.s32 	%r664, %r660, %r663;
	ld.global.s8 	%r665, [%rd18+118];
	add.s32 	%r666, %r665, -87;
	abs.s32 	%r667, %r666;
	add.s32 	%r668, %r664, %r667;
	ld.global.s8 	%r669, [%rd18+119];
	add.s32 	%r670, %r669, -111;
	abs.s32 	%r671, %r670;
	add.s32 	%r672, %r668, %r671;
	ld.global.s8 	%r673, [%rd18+120];
	add.s32 	%r674, %r673, -114;
	abs.s32 	%r675, %r674;
	add.s32 	%r676, %r672, %r675;
	ld.global.s8 	%r677, [%rd18+121];
	add.s32 	%r678, %r677, -108;
	abs.s32 	%r679, %r678;
	add.s32 	%r680, %r676, %r679;
	ld.global.s8 	%r681, [%rd18+122];
	add.s32 	%r682, %r681, -100;
	abs.s32 	%r683, %r682;
	add.s32 	%r684, %r680, %r683;
	ld.global.s8 	%r685, [%rd18+123];
	add.s32 	%r686, %r685, -33;
	abs.s32 	%r687, %r686;
	add.s32 	%r688, %r684, %r687;
	neg.s32 	%r689, %r688;
	st.global.u32 	[%rd18+124], %r689;
	ld.global.s8 	%r690, [%rd18+128];
	add.s32 	%r691, %r690, -72;
	abs.s32 	%r692, %r691;
	ld.global.s8 	%r693, [%rd18+129];
	add.s32 	%r694, %r693, -101;
	abs.s32 	%r695, %r694;
	add.s32 	%r696, %r692, %r695;
	ld.global.s8 	%r697, [%rd18+130];
	add.s32 	%r698, %r697, -108;
	abs.s32 	%r699, %r698;
	add.s32 	%r700, %r696, %r699;
	ld.global.s8 	%r701, [%rd18+131];
	add.s32 	%r702, %r701, -108;
	abs.s32 	%r703, %r702;
	add.s32 	%r704, %r700, %r703;
	ld.global.s8 	%r705, [%rd18+132];
	add.s32 	%r706, %r705, -111;
	abs.s32 	%r707, %r706;
	add.s32 	%r708, %r704, %r707;
	ld.global.s8 	%r709, [%rd18+133];
	add.s32 	%r710, %r709, -32;
	abs.s32 	%r711, %r710;
	add.s32 	%r712, %r708, %r711;
	ld.global.s8 	%r713, [%rd18+134];
	add.s32 	%r714, %r713, -87;
	abs.s32 	%r715, %r714;
	add.s32 	%r716, %r712, %r715;
	ld.global.s8 	%r717, [%rd18+135];
	add.s32 	%r718, %r717, -111;
	abs.s32 	%r719, %r718;
	add.s32 	%r720, %r716, %r719;
	ld.global.s8 	%r721, [%rd18+136];
	add.s32 	%r722, %r721, -114;
	abs.s32 	%r723, %r722;
	add.s32 	%r724, %r720, %r723;
	ld.global.s8 	%r725, [%rd18+137];
	add.s32 	%r726, %r725, -108;
	abs.s32 	%r727, %r726;
	add.s32 	%r728, %r724, %r727;
	ld.global.s8 	%r729, [%rd18+138];
	add.s32 	%r730, %r729, -100;
	abs.s32 	%r731, %r730;
	add.s32 	%r732, %r728, %r731;
	ld.global.s8 	%r733, [%rd18+139];
	add.s32 	%r734, %r733, -33;
	abs.s32 	%r735, %r734;
	add.s32 	%r736, %r732, %r735;
	ld.global.s8 	%r737, [%rd18+140];
	add.s32 	%r738, %r737, -72;
	abs.s32 	%r739, %r738;
	add.s32 	%r740, %r736, %r739;
	ld.global.s8 	%r741, [%rd18+141];
	add.s32 	%r742, %r741, -101;
	abs.s32 	%r743, %r742;
	add.s32 	%r744, %r740, %r743;
	ld.global.s8 	%r745, [%rd18+142];
	add.s32 	%r746, %r745, -108;
	abs.s32 	%r747, %r746;
	add.s32 	%r748, %r744, %r747;
	ld.global.s8 	%r749, [%rd18+143];
	add.s32 	%r750, %r749, -108;
	abs.s32 	%r751, %r750;
	add.s32 	%r752, %r748, %r751;
	ld.global.s8 	%r753, [%rd18+144];
	add.s32 	%r754, %r753, -111;
	abs.s32 	%r755, %r754;
	add.s32 	%r756, %r752, %r755;
	ld.global.s8 	%r757, [%rd18+145];
	add.s32 	%r758, %r757, -32;
	abs.s32 	%r759, %r758;
	add.s32 	%r760, %r756, %r759;
	ld.global.s8 	%r761, [%rd18+146];
	add.s32 	%r762, %r761, -87;
	abs.s32 	%r763, %r762;
	add.s32 	%r764, %r760, %r763;
	ld.global.s8 	%r765, [%rd18+147];
	add.s32 	%r766, %r765, -111;
	abs.s32 	%r767, %r766;
	add.s32 	%r768, %r764, %r767;
	ld.global.s8 	%r769, [%rd18+148];
	add.s32 	%r770, %r769, -114;
	abs.s32 	%r771, %r770;
	add.s32 	%r772, %r768, %r771;
	ld.global.s8 	%r773, [%rd18+149];
	add.s32 	%r774, %r773, -108;
	abs.s32 	%r775, %r774;
	add.s32 	%r776, %r772, %r775;
	ld.global.s8 	%r777, [%rd18+150];
	add.s32 	%r778, %r777, -100;
	abs.s32 	%r779, %r778;
	add.s32 	%r780, %r776, %r779;
	ld.global.s8 	%r781, [%rd18+151];
	add.s32 	%r782, %r781, -33;
	abs.s32 	%r783, %r782;
	add.s32 	%r784, %r780, %r783;
	ld.global.s8 	%r785, [%rd18+152];
	add.s32 	%r786, %r785, -72;
	abs.s32 	%r787, %r786;
	add.s32 	%r788, %r784, %r787;
	ld.global.s8 	%r789, [%rd18+153];
	add.s32 	%r790, %r789, -101;
	abs.s32 	%r791, %r790;
	add.s32 	%r792, %r788, %r791;
	ld.global.s8 	%r793, [%rd18+154];
	add.s32 	%r794, %r793, -108;
	abs.s32 	%r795, %r794;
	add.s32 	%r796, %r792, %r795;
	ld.global.s8 	%r797, [%rd18+155];
	add.s32 	%r798, %r797, -108;
	abs.s32 	%r799, %r798;
	add.s32 	%r800, %r796, %r799;
	ld.global.s8 	%r801, [%rd18+156];
	add.s32 	%r802, %r801, -111;
	abs.s32 	%r803, %r802;
	add.s32 	%r804, %r800, %r803;
	ld.global.s8 	%r805, [%rd18+157];
	add.s32 	%r806, %r805, -32;
	abs.s32 	%r807, %r806;
	add.s32 	%r808, %r804, %r807;
	ld.global.s8 	%r809, [%rd18+158];
	add.s32 	%r810, %r809, -87;
	abs.s32 	%r811, %r810;
	add.s32 	%r812, %r808, %r811;
	ld.global.s8 	%r813, [%rd18+159];
	add.s32 	%r814, %r813, -111;
	abs.s32 	%r815, %r814;
	add.s32 	%r816, %r812, %r815;
	ld.global.s8 	%r817, [%rd18+160];
	add.s32 	%r818, %r817, -114;
	abs.s32 	%r819, %r818;
	add.s32 	%r820, %r816, %r819;
	ld.global.s8 	%r821, [%rd18+161];
	add.s32 	%r822, %r821, -108;
	abs.s32 	%r823, %r822;
	add.s32 	%r824, %r820, %r823;
	ld.global.s8 	%r825, [%rd18+162];
	add.s32 	%r826, %r825, -100;
	abs.s32 	%r827, %r826;
	add.s32 	%r828, %r824, %r827;
	ld.global.s8 	%r829, [%rd18+163];
	add.s32 	%r830, %r829, -33;
	abs.s32 	%r831, %r830;
	add.s32 	%r832, %r828, %r831;
	ld.global.s8 	%r833, [%rd18+164];
	add.s32 	%r834, %r833, -72;
	abs.s32 	%r835, %r834;
	add.s32 	%r836, %r832, %r835;
	ld.global.s8 	%r837, [%rd18+165];
	add.s32 	%r838, %r837, -101;
	abs.s32 	%r839, %r838;
	add.s32 	%r840, %r836, %r839;
	ld.global.s8 	%r841, [%rd18+166];
	add.s32 	%r842, %r841, -108;
	abs.s32 	%r843, %r842;
	add.s32 	%r844, %r840, %r843;
	ld.global.s8 	%r845, [%rd18+167];
	add.s32 	%r846, %r845, -108;
	abs.s32 	%r847, %r846;
	add.s32 	%r848, %r844, %r847;
	ld.global.s8 	%r849, [%rd18+168];
	add.s32 	%r850, %r849, -111;
	abs.s32 	%r851, %r850;
	add.s32 	%r852, %r848, %r851;
	ld.global.s8 	%r853, [%rd18+169];
	add.s32 	%r854, %r853, -32;
	abs.s32 	%r855, %r854;
	add.s32 	%r856, %r852, %r855;
	ld.global.s8 	%r857, [%rd18+170];
	add.s32 	%r858, %r857, -87;
	abs.s32 	%r859, %r858;
	add.s32 	%r860, %r856, %r859;
	ld.global.s8 	%r861, [%rd18+171];
	add.s32 	%r862, %r861, -111;
	abs.s32 	%r863, %r862;
	add.s32 	%r864, %r860, %r863;
	ld.global.s8 	%r865, [%rd18+172];
	add.s32 	%r866, %r865, -114;
	abs.s32 	%r867, %r866;
	add.s32 	%r868, %r864, %r867;
	ld.global.s8 	%r869, [%rd18+173];
	add.s32 	%r870, %r869, -108;
	abs.s32 	%r871, %r870;
	add.s32 	%r872, %r868, %r871;
	ld.global.s8 	%r873, [%rd18+174];
	add.s32 	%r874, %r873, -100;
	abs.s32 	%r875, %r874;
	add.s32 	%r876, %r872, %r875;
	ld.global.s8 	%r877, [%rd18+175];
	add.s32 	%r878, %r877, -33;
	abs.s32 	%r879, %r878;
	add.s32 	%r880, %r876, %r879;
	ld.global.s8 	%r881, [%rd18+176];
	add.s32 	%r882, %r881, -72;
	abs.s32 	%r883, %r882;
	add.s32 	%r884, %r880, %r883;
	ld.global.s8 	%r885, [%rd18+177];
	add.s32 	%r886, %r885, -101;
	abs.s32 	%r887, %r886;
	add.s32 	%r888, %r884, %r887;
	ld.global.s8 	%r889, [%rd18+178];
	add.s32 	%r890, %r889, -108;
	abs.s32 	%r891, %r890;
	add.s32 	%r892, %r888, %r891;
	ld.global.s8 	%r893, [%rd18+179];
	add.s32 	%r894, %r893, -108;
	abs.s32 	%r895, %r894;
	add.s32 	%r896, %r892, %r895;
	ld.global.s8 	%r897, [%rd18+180];
	add.s32 	%r898, %r897, -111;
	abs.s32 	%r899, %r898;
	add.s32 	%r900, %r896, %r899;
	ld.global.s8 	%r901, [%rd18+181];
	add.s32 	%r902, %r901, -32;
	abs.s32 	%r903, %r902;
	add.s32 	%r904, %r900, %r903;
	ld.global.s8 	%r905, [%rd18+182];
	add.s32 	%r906, %r905, -87;
	abs.s32 	%r907, %r906;
	add.s32 	%r908, %r904, %r907;
	ld.global.s8 	%r909, [%rd18+183];
	add.s32 	%r910, %r909, -111;
	abs.s32 	%r911, %r910;
	add.s32 	%r912, %r908, %r911;
	ld.global.s8 	%r913, [%rd18+184];
	add.s32 	%r914, %r913, -114;
	abs.s32 	%r915, %r914;
	add.s32 	%r916, %r912, %r915;
	ld.global.s8 	%r917, [%rd18+185];
	add.s32 	%r918, %r917, -108;
	abs.s32 	%r919, %r918;
	add.s32 	%r920, %r916, %r919;
	ld.global.s8 	%r921, [%rd18+186];
	add.s32 	%r922, %r921, -100;
	abs.s32 	%r923, %r922;
	add.s32 	%r924, %r920, %r923;
	ld.global.s8 	%r925, [%rd18+187];
	add.s32 	%r926, %r925, -33;
	abs.s32 	%r927, %r926;
	add.s32 	%r928, %r924, %r927;
	neg.s32 	%r929, %r928;
	st.global.u32 	[%rd18+188], %r929;
	cvt.u32.u16 	%r930, %rs228;
	cvt.s32.s8 	%r931, %r930;
	add.s32 	%r932, %r931, -72;
	abs.s32 	%r933, %r932;
	cvt.u32.u16 	%r934, %rs227;
	cvt.s32.s8 	%r935, %r934;
	add.s32 	%r936, %r935, -101;
	abs.s32 	%r937, %r936;
	add.s32 	%r938, %r933, %r937;
	cvt.u32.u16 	%r939, %rs226;
	cvt.s32.s8 	%r940, %r939;
	add.s32 	%r941, %r940, -108;
	abs.s32 	%r942, %r941;
	add.s32 	%r943, %r938, %r942;
	cvt.u32.u16 	%r944, %rs225;
	cvt.s32.s8 	%r945, %r944;
	add.s32 	%r946, %r945, -108;
	abs.s32 	%r947, %r946;
	add.s32 	%r948, %r943, %r947;
	cvt.u32.u16 	%r949, %rs224;
	cvt.s32.s8 	%r950, %r949;
	add.s32 	%r951, %r950, -111;
	abs.s32 	%r952, %r951;
	add.s32 	%r953, %r948, %r952;
	cvt.u32.u16 	%r954, %rs223;
	cvt.s32.s8 	%r955, %r954;
	add.s32 	%r956, %r955, -32;
	abs.s32 	%r957, %r956;
	add.s32 	%r958, %r953, %r957;
	cvt.u32.u16 	%r959, %rs222;
	cvt.s32.s8 	%r960, %r959;
	add.s32 	%r961, %r960, -87;
	abs.s32 	%r962, %r961;
	add.s32 	%r963, %r958, %r962;
	cvt.u32.u16 	%r964, %rs221;
	cvt.s32.s8 	%r965, %r964;
	add.s32 	%r966, %r965, -111;
	abs.s32 	%r967, %r966;
	add.s32 	%r968, %r963, %r967;
	cvt.u32.u16 	%r969, %rs220;
	cvt.s32.s8 	%r970, %r969;
	add.s32 	%r971, %r970, -114;
	abs.s32 	%r972, %r971;
	add.s32 	%r973, %r968, %r972;
	cvt.u32.u16 	%r974, %rs219;
	cvt.s32.s8 	%r975, %r974;
	add.s32 	%r976, %r975, -108;
	abs.s32 	%r977, %r976;
	add.s32 	%r978, %r973, %r977;
	cvt.u32.u16 	%r979, %rs218;
	cvt.s32.s8 	%r980, %r979;
	add.s32 	%r981, %r980, -100;
	abs.s32 	%r982, %r981;
	add.s32 	%r983, %r978, %r982;
	cvt.u32.u16 	%r984, %rs217;
	cvt.s32.s8 	%r985, %r984;
	add.s32 	%r986, %r985, -33;
	abs.s32 	%r987, %r986;
	add.s32 	%r988, %r983, %r987;
	cvt.u32.u16 	%r989, %rs216;
	cvt.s32.s8 	%r990, %r989;
	add.s32 	%r991, %r990, -72;
	abs.s32 	%r992, %r991;
	add.s32 	%r993, %r988, %r992;
	cvt.u32.u16 	%r994, %rs215;
	cvt.s32.s8 	%r995, %r994;
	add.s32 	%r996, %r995, -101;
	abs.s32 	%r997, %r996;
	add.s32 	%r998, %r993, %r997;
	cvt.u32.u16 	%r999, %rs214;
	cvt.s32.s8 	%r1000, %r999;
	add.s32 	%r1001, %r1000, -108;
	abs.s32 	%r1002, %r1001;
	add.s32 	%r1003, %r998, %r1002;
	cvt.u32.u16 	%r1004, %rs213;
	cvt.s32.s8 	%r1005, %r1004;
	add.s32 	%r1006, %r1005, -108;
	abs.s32 	%r1007, %r1006;
	add.s32 	%r1008, %r1003, %r1007;
	cvt.u32.u16 	%r1009, %rs212;
	cvt.s32.s8 	%r1010, %r1009;
	add.s32 	%r1011, %r1010, -111;
	abs.s32 	%r1012, %r1011;
	add.s32 	%r1013, %r1008, %r1012;
	cvt.u32.u16 	%r1014, %rs211;
	cvt.s32.s8 	%r1015, %r1014;
	add.s32 	%r1016, %r1015, -32;
	abs.s32 	%r1017, %r1016;
	add.s32 	%r1018, %r1013, %r1017;
	cvt.u32.u16 	%r1019, %rs210;
	cvt.s32.s8 	%r1020, %r1019;
	add.s32 	%r1021, %r1020, -87;
	abs.s32 	%r1022, %r1021;
	add.s32 	%r1023, %r1018, %r1022;
	cvt.u32.u16 	%r1024, %rs209;
	cvt.s32.s8 	%r1025, %r1024;
	add.s32 	%r1026, %r1025, -111;
	abs.s32 	%r1027, %r1026;
	add.s32 	%r1028, %r1023, %r1027;
	cvt.u32.u16 	%r1029, %rs208;
	cvt.s32.s8 	%r1030, %r1029;
	add.s32 	%r1031, %r1030, -114;
	abs.s32 	%r1032, %r1031;
	add.s32 	%r1033, %r1028, %r1032;
	cvt.u32.u16 	%r1034, %rs207;
	cvt.s32.s8 	%r1035, %r1034;
	add.s32 	%r1036, %r1035, -108;
	abs.s32 	%r1037, %r1036;
	add.s32 	%r1038, %r1033, %r1037;
	cvt.u32.u16 	%r1039, %rs206;
	cvt.s32.s8 	%r1040, %r1039;
	add.s32 	%r1041, %r1040, -100;
	abs.s32 	%r1042, %r1041;
	add.s32 	%r1043, %r1038, %r1042;
	cvt.u32.u16 	%r1044, %rs205;
	cvt.s32.s8 	%r1045, %r1044;
	add.s32 	%r1046, %r1045, -33;
	abs.s32 	%r1047, %r1046;
	add.s32 	%r1048, %r1043, %r1047;
	cvt.u32.u16 	%r1049, %rs204;
	cvt.s32.s8 	%r1050, %r1049;
	add.s32 	%r1051, %r1050, -72;
	abs.s32 	%r1052, %r1051;
	add.s32 	%r1053, %r1048, %r1052;
	cvt.u32.u16 	%r1054, %rs203;
	cvt.s32.s8 	%r1055, %r1054;
	add.s32 	%r1056, %r1055, -101;
	abs.s32 	%r1057, %r1056;
	add.s32 	%r1058, %r1053, %r1057;
	cvt.u32.u16 	%r1059, %rs202;
	cvt.s32.s8 	%r1060, %r1059;
	add.s32 	%r1061, %r1060, -108;
	abs.s32 	%r1062, %r1061;
	add.s32 	%r1063, %r1058, %r1062;
	cvt.u32.u16 	%r1064, %rs201;
	cvt.s32.s8 	%r1065, %r1064;
	add.s32 	%r1066, %r1065, -108;
	abs.s32 	%r1067, %r1066;
	add.s32 	%r1068, %r1063, %r1067;
	cvt.u32.u16 	%r1069, %rs200;
	cvt.s32.s8 	%r1070, %r1069;
	add.s32 	%r1071, %r1070, -111;
	abs.s32 	%r1072, %r1071;
	add.s32 	%r1073, %r1068, %r1072;
	cvt.u32.u16 	%r1074, %rs199;
	cvt.s32.s8 	%r1075, %r1074;
	add.s32 	%r1076, %r1075, -32;
	abs.s32 	%r1077, %r1076;
	add.s32 	%r1078, %r1073, %r1077;
	cvt.u32.u16 	%r1079, %rs198;
	cvt.s32.s8 	%r1080, %r1079;
	add.s32 	%r1081, %r1080, -87;
	abs.s32 	%r1082, %r1081;
	add.s32 	%r1083, %r1078, %r1082;
	cvt.u32.u16 	%r1084, %rs197;
	cvt.s32.s8 	%r1085, %r1084;
	add.s32 	%r1086, %r1085, -111;
	abs.s32 	%r1087, %r1086;
	add.s32 	%r1088, %r1083, %r1087;
	cvt.u32.u16 	%r1089, %rs196;
	cvt.s32.s8 	%r1090, %r1089;
	add.s32 	%r1091, %r1090, -114;
	abs.s32 	%r1092, %r1091;
	add.s32 	%r1093, %r1088, %r1092;
	cvt.u32.u16 	%r1094, %rs195;
	cvt.s32.s8 	%r1095, %r1094;
	add.s32 	%r1096, %r1095, -108;
	abs.s32 	%r1097, %r1096;
	add.s32 	%r1098, %r1093, %r1097;
	cvt.u32.u16 	%r1099, %rs194;
	cvt.s32.s8 	%r1100, %r1099;
	add.s32 	%r1101, %r1100, -100;
	abs.s32 	%r1102, %r1101;
	add.s32 	%r1103, %r1098, %r1102;
	cvt.u32.u16 	%r1104, %rs193;
	cvt.s32.s8 	%r1105, %r1104;
	add.s32 	%r1106, %r1105, -33;
	abs.s32 	%r1107, %r1106;
	add.s32 	%r1108, %r1103, %r1107;
	cvt.u32.u16 	%r1109, %rs192;
	cvt.s32.s8 	%r1110, %r1109;
	add.s32 	%r1111, %r1110, -72;
	abs.s32 	%r1112, %r1111;
	add.s32 	%r1113, %r1108, %r1112;
	cvt.u32.u16 	%r1114, %rs191;
	cvt.s32.s8 	%r1115, %r1114;
	add.s32 	%r1116, %r1115, -101;
	abs.s32 	%r1117, %r1116;
	add.s32 	%r1118, %r1113, %r1117;
	cvt.u32.u16 	%r1119, %rs190;
	cvt.s32.s8 	%r1120, %r1119;
	add.s32 	%r1121, %r1120, -108;
	abs.s32 	%r1122, %r1121;
	add.s32 	%r1123, %r1118, %r1122;
	cvt.u32.u16 	%r1124, %rs189;
	cvt.s32.s8 	%r1125, %r1124;
	add.s32 	%r1126, %r1125, -108;
	abs.s32 	%r1127, %r1126;
	add.s32 	%r1128, %r1123, %r1127;
	cvt.u32.u16 	%r1129, %rs188;
	cvt.s32.s8 	%r1130, %r1129;
	add.s32 	%r1131, %r1130, -111;
	abs.s32 	%r1132, %r1131;
	add.s32 	%r1133, %r1128, %r1132;
	cvt.u32.u16 	%r1134, %rs187;
	cvt.s32.s8 	%r1135, %r1134;
	add.s32 	%r1136, %r1135, -32;
	abs.s32 	%r1137, %r1136;
	add.s32 	%r1138, %r1133, %r1137;
	cvt.u32.u16 	%r1139, %rs186;
	cvt.s32.s8 	%r1140, %r1139;
	add.s32 	%r1141, %r1140, -87;
	abs.s32 	%r1142, %r1141;
	add.s32 	%r1143, %r1138, %r1142;
	cvt.u32.u16 	%r1144, %rs185;
	cvt.s32.s8 	%r1145, %r1144;
	add.s32 	%r1146, %r1145, -111;
	abs.s32 	%r1147, %r1146;
	add.s32 	%r1148, %r1143, %r1147;
	cvt.u32.u16 	%r1149, %rs184;
	cvt.s32.s8 	%r1150, %r1149;
	add.s32 	%r1151, %r1150, -114;
	abs.s32 	%r1152, %r1151;
	add.s32 	%r1153, %r1148, %r1152;
	cvt.u32.u16 	%r1154, %rs183;
	cvt.s32.s8 	%r1155, %r1154;
	add.s32 	%r1156, %r1155, -108;
	abs.s32 	%r1157, %r1156;
	add.s32 	%r1158, %r1153, %r1157;
	cvt.u32.u16 	%r1159, %rs182;
	cvt.s32.s8 	%r1160, %r1159;
	add.s32 	%r1161, %r1160, -100;
	abs.s32 	%r1162, %r1161;
	add.s32 	%r1163, %r1158, %r1162;
	cvt.u32.u16 	%r1164, %rs181;
	cvt.s32.s8 	%r1165, %r1164;
	add.s32 	%r1166, %r1165, -33;
	abs.s32 	%r1167, %r1166;
	add.s32 	%r1168, %r1163, %r1167;
	cvt.u32.u16 	%r1169, %rs180;
	cvt.s32.s8 	%r1170, %r1169;
	add.s32 	%r1171, %r1170, -72;
	abs.s32 	%r1172, %r1171;
	add.s32 	%r1173, %r1168, %r1172;
	cvt.u32.u16 	%r1174, %rs179;
	cvt.s32.s8 	%r1175, %r1174;
	add.s32 	%r1176, %r1175, -101;
	abs.s32 	%r1177, %r1176;
	add.s32 	%r1178, %r1173, %r1177;
	cvt.u32.u16 	%r1179, %rs178;
	cvt.s32.s8 	%r1180, %r1179;
	add.s32 	%r1181, %r1180, -108;
	abs.s32 	%r1182, %r1181;
	add.s32 	%r1183, %r1178, %r1182;
	cvt.u32.u16 	%r1184, %rs177;
	cvt.s32.s8 	%r1185, %r1184;
	add.s32 	%r1186, %r1185, -108;
	abs.s32 	%r1187, %r1186;
	add.s32 	%r1188, %r1183, %r1187;
	cvt.u32.u16 	%r1189, %rs176;
	cvt.s32.s8 	%r1190, %r1189;
	add.s32 	%r1191, %r1190, -111;
	abs.s32 	%r1192, %r1191;
	add.s32 	%r1193, %r1188, %r1192;
	cvt.u32.u16 	%r1194, %rs175;
	cvt.s32.s8 	%r1195, %r1194;
	add.s32 	%r1196, %r1195, -32;
	abs.s32 	%r1197, %r1196;
	add.s32 	%r1198, %r1193, %r1197;
	cvt.u32.u16 	%r1199, %rs174;
	cvt.s32.s8 	%r1200, %r1199;
	add.s32 	%r1201, %r1200, -87;
	abs.s32 	%r1202, %r1201;
	add.s32 	%r1203, %r1198, %r1202;
	cvt.u32.u16 	%r1204, %rs173;
	cvt.s32.s8 	%r1205, %r1204;
	add.s32 	%r1206, %r1205, -111;
	abs.s32 	%r1207, %r1206;
	add.s32 	%r1208, %r1203, %r1207;
	cvt.u32.u16 	%r1209, %rs172;
	cvt.s32.s8 	%r1210, %r1209;
	add.s32 	%r1211, %r1210, -114;
	abs.s32 	%r1212, %r1211;
	add.s32 	%r1213, %r1208, %r1212;
	cvt.u32.u16 	%r1214, %rs171;
	cvt.s32.s8 	%r1215, %r1214;
	add.s32 	%r1216, %r1215, -108;
	abs.s32 	%r1217, %r1216;
	add.s32 	%r1218, %r1213, %r1217;
	cvt.u32.u16 	%r1219, %rs170;
	cvt.s32.s8 	%r1220, %r1219;
	add.s32 	%r1221, %r1220, -100;
	abs.s32 	%r1222, %r1221;
	add.s32 	%r1223, %r1218, %r1222;
	cvt.u32.u16 	%r1224, %rs169;
	cvt.s32.s8 	%r1225, %r1224;
	add.s32 	%r1226, %r1225, -33;
	abs.s32 	%r1227, %r1226;
	add.s32 	%r1228, %r1223, %r1227;
	neg.s32 	%r1229, %r1228;
	st.global.u32 	[%rd18+252], %r1229;
	ret;

}


// ===== COMPILED SASS (sm_100) =====

	.target	sm_100

	.elftype	@"ET_EXEC"


//--------------------- .note.nv.tkinfo           --------------------------
	.section	.note.nv.tkinfo,"",@"SHT_NOTE"
	.sectionflags	@"SHF_NOTE_NV_TKINFO"
	.tkinfo
        /*0018*/ 	.word	0x00000002
        /*0030*/ 	.string	""
        /*0030*/ 	.string	"ptxas"
        /*0030*/ 	.string	"Cuda compilation tools, release 13.0, V13.0.88"
        /*0030*/ 	.string	"Build cuda_13.0.r13.0/compiler.36424714_0"
        /*0030*/ 	.string	"-arch sm_100 -m 64 "



//--------------------- .note.nv.cuinfo           --------------------------
	.section	.note.nv.cuinfo,"",@"SHT_NOTE"
	.sectionflags	@"SHF_NOTE_NV_CUINFO"
        /*0018*/ 	.short	0x0002
        /*001a*/ 	.short	0x0064
        /*001c*/ 	.short	0x0082
	.zero		2


//--------------------- .nv.info                  --------------------------
	.section	.nv.info,"",@"SHT_CUDA_INFO"
	.align	4


	//----- nvinfo : EIATTR_REGCOUNT
	.align		4
        /*0000*/ 	.byte	0x04, 0x2f
        /*0002*/ 	.short	(.L_10 - .L_9)
	.align		4
.L_9:
        /*0004*/ 	.word	index@(_Z12setup_kernelP17curandStateXORWOWm)
        /*0008*/ 	.word	0x0000001f


	//----- nvinfo : EIATTR_FRAME_SIZE
	.align		4
.L_10:
        /*000c*/ 	.byte	0x04, 0x11
        /*000e*/ 	.short	(.L_12 - .L_11)
	.align		4
.L_11:
        /*0010*/ 	.word	index@(_Z12setup_kernelP17curandStateXORWOWm)
        /*0014*/ 	.word	0x00000000


	//----- nvinfo : EIATTR_REGCOUNT
	.align		4
.L_12:
        /*0018*/ 	.byte	0x04, 0x2f
        /*001a*/ 	.short	(.L_14 - .L_13)
	.align		4
.L_13:
        /*001c*/ 	.word	index@(_Z7kernel4P17curandStateXORWOWP9offspringS2_)
        /*0020*/ 	.word	0x00000045


	//----- nvinfo : EIATTR_FRAME_SIZE
	.align		4
.L_14:
        /*0024*/ 	.byte	0x04, 0x11
        /*0026*/ 	.short	(.L_16 - .L_15)
	.align		4
.L_15:
        /*0028*/ 	.word	index@(_Z7kernel4P17curandStateXORWOWP9offspringS2_)
        /*002c*/ 	.word	0x00000000


	//----- nvinfo : EIATTR_MIN_STACK_SIZE
	.align		4
.L_16:
        /*0030*/ 	.byte	0x04, 0x12
        /*0032*/ 	.short	(.L_18 - .L_17)
	.align		4
.L_17:
        /*0034*/ 	.word	index@(_Z7kernel4P17curandStateXORWOWP9offspringS2_)
        /*0038*/ 	.word	0x00000000


	//----- nvinfo : EIATTR_MIN_STACK_SIZE
	.align		4
.L_18:
        /*003c*/ 	.byte	0x04, 0x12
        /*003e*/ 	.short	(.L_20 - .L_19)
	.align		4
.L_19:
        /*0040*/ 	.word	index@(_Z12setup_kernelP17curandStateXORWOWm)
        /*0044*/ 	.word	0x00000000
.L_20:


//--------------------- .nv.compat                --------------------------
	.section	.nv.compat,"",@"SHT_CUDA_COMPAT_INFO"
	.align	4
        /*0000*/ 	.byte	0x02, 0x09, 0x00, 0x00, 0x02, 0x02, 0x01, 0x00, 0x02, 0x05, 0x05, 0x00, 0x03, 0x07, 0x01, 0x01
        /*0010*/ 	.byte	0x02, 0x03, 0x00, 0x00, 0x02, 0x06, 0x01, 0x00, 0x04, 0x0b, 0x08, 0x00, 0x09, 0x00, 0x00, 0x00
        /*0020*/ 	.byte	0x00, 0x00, 0x00, 0x00


//--------------------- .nv.info._Z7kernel4P17curandStateXORWOWP9offspringS2_ --------------------------
	.section	.nv.info._Z7kernel4P17curandStateXORWOWP9offspringS2_,"",@"SHT_CUDA_INFO"
	.sectionflags	@""
	.align	4


	//----- nvinfo : EIATTR_CUDA_API_VERSION
	.align		4
        /*0000*/ 	.byte	0x04, 0x37
        /*0002*/ 	.short	(.L_22 - .L_21)
.L_21:
        /*0004*/ 	.word	0x00000082


	//----- nvinfo : EIATTR_KPARAM_INFO
	.align		4
.L_22:
        /*0008*/ 	.byte	0x04, 0x17
        /*000a*/ 	.short	(.L_24 - .L_23)
.L_23:
        /*000c*/ 	.word	0x00000000
        /*0010*/ 	.short	0x0002
        /*0012*/ 	.short	0x0010
        /*0014*/ 	.byte	0x00, 0xf5, 0x21, 0x00


	//----- nvinfo : EIATTR_KPARAM_INFO
	.align		4
.L_24:
        /*0018*/ 	.byte	0x04, 0x17
        /*001a*/ 	.short	(.L_26 - .L_25)
.L_25:
        /*001c*/ 	.word	0x00000000
        /*0020*/ 	.short	0x0001
        /*0022*/ 	.short	0x0008
        /*0024*/ 	.byte	0x00, 0xf5, 0x21, 0x00


	//----- nvinfo : EIATTR_KPARAM_INFO
	.align		4
.L_26:
        /*0028*/ 	.byte	0x04, 0x17
        /*002a*/ 	.short	(.L_28 - .L_27)
.L_27:
        /*002c*/ 	.word	0x00000000
        /*0030*/ 	.short	0x0000
        /*0032*/ 	.short	0x0000
        /*0034*/ 	.byte	0x00, 0xf5, 0x21, 0x00


	//----- nvinfo : EIATTR_SPARSE_MMA_MASK
	.align		4
.L_28:
        /*0038*/ 	.byte	0x03, 0x50
        /*003a*/ 	.short	0x0000


	//----- nvinfo : EIATTR_MAXREG_COUNT
	.align		4
        /*003c*/ 	.byte	0x03, 0x1b
        /*003e*/ 	.short	0x00ff


	//----- nvinfo : EIATTR_MERCURY_ISA_VERSION
	.align		4
        /*0040*/ 	.byte	0x03, 0x5f
        /*0042*/ 	.short	0x0101


	//----- nvinfo : EIATTR_VRC_CTA_INIT_COUNT
	.align		4
        /*0044*/ 	.byte	0x02, 0x4a
	.zero		1
	.zero		1


	//----- nvinfo : EIATTR_EXIT_INSTR_OFFSETS
	.align		4
        /*0048*/ 	.byte	0x04, 0x1c
        /*004a*/ 	.short	(.L_30 - .L_29)


	//   ....[0]....
.L_29:
        /*004c*/ 	.word	0x00007590


	//----- nvinfo : EIATTR_CRS_STACK_SIZE
	.align		4
.L_30:
        /*0050*/ 	.byte	0x04, 0x1e
        /*0052*/ 	.short	(.L_32 - .L_31)
.L_31:
        /*0054*/ 	.word	0x00000000


	//----- nvinfo : EIATTR_CBANK_PARAM_SIZE
	.align		4
.L_32:
        /*0058*/ 	.byte	0x03, 0x19
        /*005a*/ 	.short	0x0018


	//----- nvinfo : EIATTR_PARAM_CBANK
	.align		4
        /*005c*/ 	.byte	0x04, 0x0a
        /*005e*/ 	.short	(.L_34 - .L_33)
	.align		4
.L_33:
        /*0060*/ 	.word	index@(.nv.constant0._Z7kernel4P17curandStateXORWOWP9offspringS2_)
        /*0064*/ 	.short	0x0380
        /*0066*/ 	.short	0x0018


	//----- nvinfo : EIATTR_SW_WAR
	.align		4
.L_34:
        /*0068*/ 	.byte	0x04, 0x36
        /*006a*/ 	.short	(.L_36 - .L_35)
.L_35:
        /*006c*/ 	.word	0x00000008
.L_36:


//--------------------- .nv.info._Z12setup_kernelP17curandStateXORWOWm --------------------------
	.section	.nv.info._Z12setup_kernelP17curandStateXORWOWm,"",@"SHT_CUDA_INFO"
	.sectionflags	@""
	.align	4


	//----- nvinfo : EIATTR_CUDA_API_VERSION
	.align		4
        /*0000*/ 	.byte	0x04, 0x37
        /*0002*/ 	.short	(.L_38 - .L_37)
.L_37:
        /*0004*/ 	.word	0x00000082


	//----- nvinfo : EIATTR_KPARAM_INFO
	.align		4
.L_38:
        /*0008*/ 	.byte	0x04, 0x17
        /*000a*/ 	.short	(.L_40 - .L_39)
.L_39:
        /*000c*/ 	.word	0x00000000
        /*0010*/ 	.short	0x0001
        /*0012*/ 	.short	0x0008
        /*0014*/ 	.byte	0x00, 0xf0, 0x21, 0x00


	//----- nvinfo : EIATTR_KPARAM_INFO
	.align		4
.L_40:
        /*0018*/ 	.byte	0x04, 0x17
        /*001a*/ 	.short	(.L_42 - .L_41)
.L_41:
        /*001c*/ 	.word	0x00000000
        /*0020*/ 	.short	0x0000
        /*0022*/ 	.short	0x0000
        /*0024*/ 	.byte	0x00, 0xf5, 0x21, 0x00


	//----- nvinfo : EIATTR_SPARSE_MMA_MASK
	.align		4
.L_42:
        /*0028*/ 	.byte	0x03, 0x50
        /*002a*/ 	.short	0x0000


	//----- nvinfo : EIATTR_MAXREG_COUNT
	.align		4
        /*002c*/ 	.byte	0x03, 0x1b
        /*002e*/ 	.short	0x00ff


	//----- nvinfo : EIATTR_MERCURY_ISA_VERSION
	.align		4
        /*0030*/ 	.byte	0x03, 0x5f
        /*0032*/ 	.short	0x0101


	//----- nvinfo : EIATTR_VRC_CTA_INIT_COUNT
	.align		4
        /*0034*/ 	.byte	0x02, 0x4a
	.zero		1
	.zero		1


	//----- nvinfo : EIATTR_EXIT_INSTR_OFFSETS
	.align		4
        /*0038*/ 	.byte	0x04, 0x1c
        /*003a*/ 	.short	(.L_44 - .L_43)


	//   ....[0]....
.L_43:
        /*003c*/ 	.word	0x00000ed0


	//----- nvinfo : EIATTR_CRS_STACK_SIZE
	.align		4
.L_44:
        /*0040*/ 	.byte	0x04, 0x1e
        /*0042*/ 	.short	(.L_46 - .L_45)
.L_45:
        /*0044*/ 	.word	0x00000000


	//----- nvinfo : EIATTR_CBANK_PARAM_SIZE
	.align		4
.L_46:
        /*0048*/ 	.byte	0x03, 0x19
        /*004a*/ 	.short	0x0010


	//----- nvinfo : EIATTR_PARAM_CBANK
	.align		4
        /*004c*/ 	.byte	0x04, 0x0a
        /*004e*/ 	.short	(.L_48 - .L_47)
	.align		4
.L_47:
        /*0050*/ 	.word	index@(.nv.constant0._Z12setup_kernelP17curandStateXORWOWm)
        /*0054*/ 	.short	0x0380
        /*0056*/ 	.short	0x0010


	//----- nvinfo : EIATTR_SW_WAR
	.align		4
.L_48:
        /*0058*/ 	.byte	0x04, 0x36
        /*005a*/ 	.short	(.L_50 - .L_49)
.L_49:
        /*005c*/ 	.word	0x00000008
.L_50:


//--------------------- .nv.callgraph             --------------------------
	.section	.nv.callgraph,"",@"SHT_CUDA_CALLGRAPH"
	.align	4
	.sectionentsize	8
	.align		4
        /*0000*/ 	.word	0x00000000
	.align		4
        /*0004*/ 	.word	0xffffffff
	.align		4
        /*0008*/ 	.word	0x00000000
	.align		4
        /*000c*/ 	.word	0xfffffffe
	.align		4
        /*0010*/ 	.word	0x00000000
	.align		4
        /*0014*/ 	.word	0xfffffffd
	.align		4
        /*0018*/ 	.word	0x00000000
	.align		4
        /*001c*/ 	.word	0xfffffffc


//--------------------- .nv.constant4             --------------------------
	.section	.nv.constant4,"a",@progbits
	.align	8
	.align		8
.nv.constant4:
        /*0000*/ 	.dword	precalc_xorwow_matrix
	.align		8
        /*0008*/ 	.dword	precalc_xorwow_offset_matrix
	.align		8
        /*0010*/ 	.dword	mrg32k3aM1
	.align		8
        /*0018*/ 	.dword	mrg32k3aM2
	.align		8
        /*0020*/ 	.dword	mrg32k3aM1SubSeq
	.align		8
        /*0028*/ 	.dword	mrg32k3aM2SubSeq
	.align		8
        /*0030*/ 	.dword	mrg32k3aM1Seq
	.align		8
        /*0038*/ 	.dword	mrg32k3aM2Seq


//--------------------- .nv.constant3             --------------------------
	.section	.nv.constant3,"a",@progbits
	.align	8
.nv.constant3:
	.type		__cr_lgamma_table,@object
	.size		__cr_lgamma_table,(.L_8 - __cr_lgamma_table)
__cr_lgamma_table:
        /*0000*/ 	.byte	0x00, 0x00, 0x00, 0x00, 0x00, 0x00, 0x00, 0x00, 0x00, 0x00, 0x00, 0x00, 0x00, 0x00, 0x00, 0x00
        /*0010*/ 	.byte	0xef, 0x39, 0xfa, 0xfe, 0x42, 0x2e, 0xe6, 0x3f, 0x02, 0x20, 0x2a, 0xfa, 0x0b, 0xab, 0xfc, 0x3f
        /*0020*/ 	.byte	0xf9, 0x2c, 0x92, 0x7c, 0xa7, 0x6c, 0x09, 0x40, 0xc9, 0x79, 0x44, 0x3c, 0x64, 0x26, 0x13, 0x40
        /*0030*/ 	.byte	0xca, 0x01, 0xcf, 0x3a, 0x27, 0x51, 0x1a, 0x40, 0x30, 0xcc, 0x2d, 0xf3, 0xe1, 0x0c, 0x21, 0x40
        /*0040*/ 	.byte	0x0d, 0xb7, 0xfc, 0x82, 0x8e, 0x35, 0x25, 0x40
.L_8:


//--------------------- .text._Z7kernel4P17curandStateXORWOWP9offspringS2_ --------------------------
	.section	.text._Z7kernel4P17curandStateXORWOWP9offspringS2_,"ax",@progbits
	.align	128
        .global         _Z7kernel4P17curandStateXORWOWP9offspringS2_
        .type           _Z7kernel4P17curandStateXORWOWP9offspringS2_,@function
        .size           _Z7kernel4P17curandStateXORWOWP9offspringS2_,(.L_x_43 - _Z7kernel4P17curandStateXORWOWP9offspringS2_)
        .other          _Z7kernel4P17curandStateXORWOWP9offspringS2_,@"STO_CUDA_ENTRY STV_DEFAULT"
_Z7kernel4P17curandStateXORWOWP9offspringS2_:
.text._Z7kernel4P17curandStateXORWOWP9offspringS2_:
[----:B------:R-:W-:Y:S01]  /*0000*/  LDC R1, c[0x0][0x37c] ;  /* 0x0000df00ff017b82 */ /* 0x000fe20000000800 */
[----:B------:R-:W0:Y:S07]  /*0010*/  S2R R0, SR_TID.X ;  /* 0x0000000000007919 */ /* 0x000e2e0000002100 */
[----:B------:R-:W0:Y:S01]  /*0020*/  S2UR UR6, SR_CTAID.X ;  /* 0x00000000000679c3 */ /* 0x000e220000002500 */
[----:B------:R-:W1:Y:S07]  /*0030*/  LDCU.64 UR4, c[0x0][0x358] ;  /* 0x00006b00ff0477ac */ /* 0x000e6e0008000a00 */
[----:B------:R-:W0:Y:S08]  /*0040*/  LDC R21, c[0x0][0x360] ;  /* 0x0000d800ff157b82 */ /* 0x000e300000000800 */
[----:B------:R-:W2:Y:S01]  /*0050*/  LDC.64 R2, c[0x0][0x380] ;  /* 0x0000e000ff027b82 */ /* 0x000ea20000000a00 */
[----:B0-----:R-:W-:-:S04]  /*0060*/  IMAD R21, R21, UR6, R0 ;  /* 0x0000000615157c24 */ /* 0x001fc8000f8e0200 */
[----:B------:R-:W-:-:S04]  /*0070*/  IMAD.SHL.U32 R0, R21, 0x4, RZ ;  /* 0x0000000415007824 */ /* 0x000fc800078e00ff */
[----:B--2---:R-:W-:-:S05]  /*0080*/  IMAD.WIDE R2, R0, 0x30, R2 ;  /* 0x0000003000027825 */ /* 0x004fca00078e0202 */
[----:B-1----:R-:W2:Y:S04]  /*0090*/  LDG.E.64 R22, desc[UR4][R2.64] ;  /* 0x0000000402167981 */ /* 0x002ea8000c1e1b00 */
[----:B------:R-:W3:Y:S04]  /*00a0*/  LDG.E.64 R26, desc[UR4][R2.64+0x10] ;  /* 0x00001004021a7981 */ /* 0x000ee8000c1e1b00 */
[----:B------:R-:W4:Y:S04]  /*00b0*/  LDG.E.64 R18, desc[UR4][R2.64+0x30] ;  /* 0x0000300402127981 */ /* 0x000f28000c1e1b00 */
[----:B------:R-:W5:Y:S04]  /*00c0*/  LDG.E.64 R24, desc[UR4][R2.64+0x8] ;  /* 0x0000080402187981 */ /* 0x000f68000c1e1b00 */
[----:B------:R-:W5:Y:S04]  /*00d0*/  LDG.E.64 R16, desc[UR4][R2.64+0x60] ;  /* 0x0000600402107981 */ /* 0x000f68000c1e1b00 */
[----:B------:R-:W5:Y:S04]  /*00e0*/  LDG.E.64 R30, desc[UR4][R2.64+0x40] ;  /* 0x00004004021e7981 */ /* 0x000f68000c1e1b00 */
[----:B------:R-:W5:Y:S04]  /*00f0*/  LDG.E.64 R14, desc[UR4][R2.64+0x38] ;  /* 0x00003804020e7981 */ /* 0x000f68000c1e1b00 */
[----:B------:R-:W5:Y:S04]  /*0100*/  LDG.E.64 R6, desc[UR4][R2.64+0x70] ;  /* 0x0000700402067981 */ /* 0x000f68000c1e1b00 */
[----:B------:R-:W5:Y:S04]  /*0110*/  LDG.E.64 R8, desc[UR4][R2.64+0x90] ;  /* 0x0000900402087981 */ /* 0x000f68000c1e1b00 */
[----:B------:R-:W5:Y:S04]  /*0120*/  LDG.E.64 R10, desc[UR4][R2.64+0xa0] ;  /* 0x0000a004020a7981 */ /* 0x000f68000c1e1b00 */
[----:B------:R-:W5:Y:S04]  /*0130*/  LDG.E.64 R12, desc[UR4][R2.64+0x68] ;  /* 0x00006804020c7981 */ /* 0x000f68000c1e1b00 */
[----:B------:R-:W5:Y:S01]  /*0140*/  LDG.E.64 R4, desc[UR4][R2.64+0x98] ;  /* 0x0000980402047981 */ /* 0x000f62000c1e1b00 */
[----:B--2---:R-:W-:-:S04]  /*0150*/  SHF.R.U32.HI R20, RZ, 0x2, R23 ;  /* 0x00000002ff147819 */ /* 0x004fc80000011617 */
[----:B------:R-:W-:Y:S01]  /*0160*/  LOP3.LUT R20, R20, R23, RZ, 0x3c, !PT ;  /* 0x0000001714147212 */ /* 0x000fe200078e3cff */
[----:B---3--:R-:W-:-:S04]  /*0170*/  IMAD.SHL.U32 R23, R27, 0x10, RZ ;  /* 0x000000101b177824 */ /* 0x008fc800078e00ff */
[----:B------:R-:W-:-:S05]  /*0180*/  IMAD.SHL.U32 R28, R20, 0x2, RZ ;  /* 0x00000002141c7824 */ /* 0x000fca00078e00ff */
[----:B------:R-:W-:Y:S02]  /*0190*/  LOP3.LUT R28, R20, R28, R23, 0x96, !PT ;  /* 0x0000001c141c7212 */ /* 0x000fe400078e9617 */
[----:B----4-:R-:W-:Y:S02]  /*01a0*/  SHF.R.U32.HI R20, RZ, 0x2, R19 ;  /* 0x00000002ff147819 */ /* 0x010fe40000011613 */
[----:B------:R-:W-:Y:S02]  /*01b0*/  LOP3.LUT R29, R28, R27, RZ, 0x3c, !PT ;  /* 0x0000001b1c1d7212 */ /* 0x000fe400078e3cff */
[----:B------:R-:W-:Y:S01]  /*01c0*/  LOP3.LUT R20, R20, R19, RZ, 0x3c, !PT ;  /* 0x0000001314147212 */ /* 0x000fe200078e3cff */
[----:B------:R-:W-:Y:S02]  /*01d0*/  IMAD.MOV.U32 R28, RZ, RZ, R27 ;  /* 0x000000ffff1c7224 */ /* 0x000fe400078e001b */
[----:B------:R-:W-:Y:S02]  /*01e0*/  IMAD.MOV.U32 R27, RZ, RZ, R26 ;  /* 0x000000ffff1b7224 */ /* 0x000fe400078e001a */
[----:B-----5:R-:W-:Y:S01]  /*01f0*/  IMAD.MOV.U32 R23, RZ, RZ, R24 ;  /* 0x000000ffff177224 */ /* 0x020fe200078e0018 */
[----:B------:R-:W-:Y:S01]  /*0200*/  SHF.R.U32.HI R24, RZ, 0x2, R17 ;  /* 0x00000002ff187819 */ /* 0x000fe20000011611 */
[----:B------:R-:W-:-:S02]  /*0210*/  IMAD.MOV.U32 R26, RZ, RZ, R25 ;  /* 0x000000ffff1a7224 */ /* 0x000fc400078e0019 */
[----:B------:R-:W-:Y:S02]  /*0220*/  IMAD.SHL.U32 R19, R31, 0x10, RZ ;  /* 0x000000101f137824 */ /* 0x000fe400078e00ff */
[----:B------:R-:W-:Y:S01]  /*0230*/  IMAD.SHL.U32 R25, R20, 0x2, RZ ;  /* 0x0000000214197824 */ /* 0x000fe200078e00ff */
[----:B------:R-:W-:Y:S01]  /*0240*/  LOP3.LUT R24, R24, R17, RZ, 0x3c, !PT ;  /* 0x0000001118187212 */ /* 0x000fe200078e3cff */
[----:B------:R0:W-:Y:S03]  /*0250*/  STG.E.64 desc[UR4][R2.64+0x10], R28 ;  /* 0x0000101c02007986 */ /* 0x0001e6000c101b04 */
[----:B------:R-:W-:Y:S01]  /*0260*/  LOP3.LUT R20, R20, R25, R19, 0x96, !PT ;  /* 0x0000001914147212 */ /* 0x000fe200078e9613 */
[----:B------:R-:W-:-:S03]  /*0270*/  IMAD.SHL.U32 R17, R24, 0x2, RZ ;  /* 0x0000000218117824 */ /* 0x000fc600078e00ff */
[----:B------:R-:W-:Y:S02]  /*0280*/  LOP3.LUT R33, R20, R31, RZ, 0x3c, !PT ;  /* 0x0000001f14217212 */ /* 0x000fe400078e3cff */
[----:B------:R-:W-:Y:S01]  /*0290*/  SHF.R.U32.HI R20, RZ, 0x2, R9 ;  /* 0x00000002ff147819 */ /* 0x000fe20000011609 */
[----:B0-----:R-:W-:Y:S02]  /*02a0*/  IMAD.MOV.U32 R28, RZ, RZ, R15 ;  /* 0x000000ffff1c7224 */ /* 0x001fe400078e000f */
[----:B------:R-:W-:Y:S01]  /*02b0*/  IMAD.SHL.U32 R15, R7, 0x10, RZ ;  /* 0x00000010070f7824 */ /* 0x000fe200078e00ff */
[----:B------:R-:W-:-:S04]  /*02c0*/  LOP3.LUT R20, R20, R9, RZ, 0x3c, !PT ;  /* 0x0000000914147212 */ /* 0x000fc800078e3cff */
[----:B------:R-:W-:Y:S01]  /*02d0*/  LOP3.LUT R24, R24, R17, R15, 0x96, !PT ;  /* 0x0000001118187212 */ /* 0x000fe200078e960f */
[----:B------:R-:W-:Y:S02]  /*02e0*/  VIADD R22, R22, 0x587c5 ;  /* 0x000587c516167836 */ /* 0x000fe40000000000 */
[----:B------:R-:W-:Y:S01]  /*02f0*/  IMAD.MOV.U32 R15, RZ, RZ, R6 ;  /* 0x000000ffff0f7224 */ /* 0x000fe200078e0006 */
[----:B------:R-:W-:Y:S01]  /*0300*/  LOP3.LUT R25, R24, R7, RZ, 0x3c, !PT ;  /* 0x0000000718197212 */ /* 0x000fe200078e3cff */
[----:B------:R-:W-:Y:S02]  /*0310*/  IMAD.MOV.U32 R24, RZ, RZ, R7 ;  /* 0x000000ffff187224 */ /* 0x000fe400078e0007 */
[----:B------:R-:W-:Y:S02]  /*0320*/  IMAD.SHL.U32 R7, R11, 0x10, RZ ;  /* 0x000000100b077824 */ /* 0x000fe400078e00ff */
[----:B------:R-:W-:Y:S02]  /*0330*/  IMAD.SHL.U32 R6, R20, 0x2, RZ ;  /* 0x0000000214067824 */ /* 0x000fe400078e00ff */
[----:B------:R-:W-:-:S02]  /*0340*/  IMAD.IADD R19, R29, 0x1, R22 ;  /* 0x000000011d137824 */ /* 0x000fc400078e0216 */
[----:B------:R-:W-:Y:S01]  /*0350*/  IMAD.MOV.U32 R29, RZ, RZ, R30 ;  /* 0x000000ffff1d7224 */ /* 0x000fe200078e001e */
[----:B------:R-:W-:Y:S01]  /*0360*/  LOP3.LUT R6, R20, R6, R7, 0x96, !PT ;  /* 0x0000000614067212 */ /* 0x000fe200078e9607 */
[----:B------:R0:W-:Y:S01]  /*0370*/  STG.E.64 desc[UR4][R2.64], R22 ;  /* 0x0000001602007986 */ /* 0x0001e2000c101b04 */
[----:B------:R-:W-:-:S03]  /*0380*/  IMAD.MOV.U32 R32, RZ, RZ, R31 ;  /* 0x000000ffff207224 */ /* 0x000fc600078e001f */
[----:B------:R1:W-:Y:S01]  /*0390*/  STG.E.64 desc[UR4][R2.64+0x38], R28 ;  /* 0x0000381c02007986 */ /* 0x0003e2000c101b04 */
[----:B------:R-:W-:Y:S02]  /*03a0*/  IMAD.MOV.U32 R7, RZ, RZ, R10 ;  /* 0x000000ffff077224 */ /* 0x000fe400078e000a */
[----:B------:R-:W-:Y:S01]  /*03b0*/  VIADD R8, R8, 0x587c5 ;  /* 0x000587c508087836 */ /* 0x000fe20000000000 */
[----:B------:R2:W-:Y:S01]  /*03c0*/  STG.E.64 desc[UR4][R2.64+0x8], R26 ;  /* 0x0000081a02007986 */ /* 0x0005e2000c101b04 */
[----:B------:R-:W-:Y:S02]  /*03d0*/  IMAD.MOV.U32 R9, RZ, RZ, R4 ;  /* 0x000000ffff097224 */ /* 0x000fe400078e0004 */
[----:B0-----:R-:W-:Y:S02]  /*03e0*/  IMAD.MOV.U32 R23, RZ, RZ, R14 ;  /* 0x000000ffff177224 */ /* 0x001fe400078e000e */
[----:B------:R-:W-:Y:S01]  /*03f0*/  VIADD R22, R18, 0x587c5 ;  /* 0x000587c512167836 */ /* 0x000fe20000000000 */
[----:B-1----:R-:W-:Y:S01]  /*0400*/  LOP3.LUT R29, R6, R11, RZ, 0x3c, !PT ;  /* 0x0000000b061d7212 */ /* 0x002fe200078e3cff */
[----:B------:R-:W-:-:S02]  /*0410*/  IMAD.MOV.U32 R14, RZ, RZ, R13 ;  /* 0x000000ffff0e7224 */ /* 0x000fc400078e000d */
[----:B------:R-:W-:Y:S02]  /*0420*/  IMAD.MOV.U32 R28, RZ, RZ, R11 ;  /* 0x000000ffff1c7224 */ /* 0x000fe400078e000b */
[----:B--2---:R-:W-:Y:S02]  /*0430*/  VIADD R26, R16, 0x587c5 ;  /* 0x000587c5101a7836 */ /* 0x004fe40000000000 */
[----:B------:R-:W-:Y:S02]  /*0440*/  IMAD.MOV.U32 R27, RZ, RZ, R12 ;  /* 0x000000ffff1b7224 */ /* 0x000fe400078e000c */
[----:B------:R-:W-:Y:S02]  /*0450*/  IMAD.MOV.U32 R6, RZ, RZ, R5 ;  /* 0x000000ffff067224 */ /* 0x000fe400078e0005 */
[----:B------:R-:W-:Y:S01]  /*0460*/  IMAD.WIDE R12, R21, -0x60, R2 ;  /* 0xffffffa0150c7825 */ /* 0x000fe200078e0202 */
[----:B------:R-:W-:Y:S04]  /*0470*/  STG.E.64 desc[UR4][R2.64+0x40], R32 ;  /* 0x0000402002007986 */ /* 0x000fe8000c101b04 */
[----:B------:R-:W-:Y:S04]  /*0480*/  STG.E.64 desc[UR4][R2.64+0x30], R22 ;  /* 0x0000301602007986 */ /* 0x000fe8000c101b04 */
[----:B------:R-:W-:Y:S04]  /*0490*/  STG.E.64 desc[UR4][R2.64+0x70], R24 ;  /* 0x0000701802007986 */ /* 0x000fe8000c101b04 */
[----:B------:R0:W-:Y:S04]  /*04a0*/  STG.E.64 desc[UR4][R2.64+0x68], R14 ;  /* 0x0000680e02007986 */ /* 0x0001e8000c101b04 */
[----:B------:R1:W-:Y:S04]  /*04b0*/  STG.E.64 desc[UR4][R2.64+0x60], R26 ;  /* 0x0000601a02007986 */ /* 0x0003e8000c101b04 */
[----:B------:R-:W-:Y:S04]  /*04c0*/  STG.E.64 desc[UR4][R2.64+0xa0], R28 ;  /* 0x0000a01c02007986 */ /* 0x000fe8000c101b04 */
[----:B------:R-:W-:Y:S04]  /*04d0*/  STG.E.64 desc[UR4][R2.64+0x98], R6 ;  /* 0x0000980602007986 */ /* 0x000fe8000c101b04 */
[----:B------:R2:W-:Y:S04]  /*04e0*/  STG.E.64 desc[UR4][R2.64+0x90], R8 ;  /* 0x0000900802007986 */ /* 0x0005e8000c101b04 */
[----:B0-----:R-:W3:Y:S04]  /*04f0*/  LDG.E.64 R14, desc[UR4][R12.64] ;  /* 0x000000040c0e7981 */ /* 0x001ee8000c1e1b00 */
[----:B------:R-:W4:Y:S01]  /*0500*/  LDG.E.64 R16, desc[UR4][R12.64+0x10] ;  /* 0x000010040c107981 */ /* 0x000f22000c1e1b00 */
[----:B-1----:R-:W-:-:S02]  /*0510*/  IMAD.IADD R26, R25, 0x1, R26 ;  /* 0x00000001191a7824 */ /* 0x002fc400078e021a */
[----:B------:R-:W-:Y:S02]  /*0520*/  IMAD.IADD R22, R33, 0x1, R22 ;  /* 0x0000000121167824 */ /* 0x000fe400078e0216 */
[----:B------:R-:W-:Y:S02]  /*0530*/  IMAD.IADD R10, R29, 0x1, R8 ;  /* 0x000000011d0a7824 */ /* 0x000fe400078e0208 */
[----:B--2---:R-:W-:Y:S01]  /*0540*/  IMAD.HI.U32 R2, R26, -0x2e48e8a7, RZ ;  /* 0xd1b717591a027827 */ /* 0x004fe200078e00ff */
[----:B------:R-:W2:Y:S03]  /*0550*/  LDG.E.64 R28, desc[UR4][R12.64+0x8] ;  /* 0x000008040c1c7981 */ /* 0x000ea6000c1e1b00 */
[----:B------:R-:W-:-:S04]  /*0560*/  IMAD.HI.U32 R4, R19, -0x2e48e8a7, RZ ;  /* 0xd1b7175913047827 */ /* 0x000fc800078e00ff */
[----:B------:R-:W-:-:S04]  /*0570*/  IMAD.HI.U32 R5, R22, -0x2e48e8a7, RZ ;  /* 0xd1b7175916057827 */ /* 0x000fc800078e00ff */
[----:B------:R-:W-:Y:S01]  /*0580*/  IMAD.HI.U32 R7, R10, -0x2e48e8a7, RZ ;  /* 0xd1b717590a077827 */ /* 0x000fe200078e00ff */
[----:B------:R-:W-:Y:S02]  /*0590*/  SHF.R.U32.HI R3, RZ, 0xe, R2 ;  /* 0x0000000eff037819 */ /* 0x000fe40000011602 */
[----:B------:R-:W-:Y:S02]  /*05a0*/  SHF.R.U32.HI R4, RZ, 0xe, R4 ;  /* 0x0000000eff047819 */ /* 0x000fe40000011604 */
[----:B------:R-:W-:Y:S02]  /*05b0*/  SHF.R.U32.HI R5, RZ, 0xe, R5 ;  /* 0x0000000eff057819 */ /* 0x000fe40000011605 */
[----:B------:R-:W-:Y:S01]  /*05c0*/  SHF.R.U32.HI R9, RZ, 0xe, R7 ;  /* 0x0000000eff097819 */ /* 0x000fe20000011607 */
[----:B------:R-:W-:Y:S02]  /*05d0*/  IMAD R26, R3, -0x4e20, R26 ;  /* 0xffffb1e0031a7824 */ /* 0x000fe400078e021a */
[----:B------:R-:W-:Y:S01]  /*05e0*/  IMAD R4, R4, -0x4e20, R19 ;  /* 0xffffb1e004047824 */ /* 0x000fe200078e0213 */
[----:B------:R-:W0:Y:S01]  /*05f0*/  LDC.64 R2, c[0x0][0x388] ;  /* 0x0000e200ff027b82 */ /* 0x000e220000000a00 */
[----:B------:R-:W-:-:S02]  /*0600*/  IMAD R22, R5, -0x4e20, R22 ;  /* 0xffffb1e005167824 */ /* 0x000fc400078e0216 */
[----:B------:R-:W-:Y:S01]  /*0610*/  IMAD R10, R9, -0x4e20, R10 ;  /* 0xffffb1e0090a7824 */ /* 0x000fe200078e020a */
[----:B------:R-:W-:Y:S02]  /*0620*/  I2FP.F32.U32 R4, R4 ;  /* 0x0000000400047245 */ /* 0x000fe40000201000 */
[----:B------:R-:W-:Y:S02]  /*0630*/  I2FP.F32.U32 R6, R22 ;  /* 0x0000001600067245 */ /* 0x000fe40000201000 */
[----:B------:R-:W-:Y:S02]  /*0640*/  I2FP.F32.U32 R26, R26 ;  /* 0x0000001a001a7245 */ /* 0x000fe40000201000 */
[----:B------:R-:W-:Y:S01]  /*0650*/  I2FP.F32.U32 R10, R10 ;  /* 0x0000000a000a7245 */ /* 0x000fe20000201000 */
[----:B------:R-:W0:Y:S08]  /*0660*/  F2I.TRUNC.NTZ R5, |R4| ;  /* 0x4000000400057305 */ /* 0x000e30000020f100 */
[----:B------:R-:W1:Y:S08]  /*0670*/  F2I.TRUNC.NTZ R7, |R6| ;  /* 0x4000000600077305 */ /* 0x000e70000020f100 */
[----:B------:R-:W5:Y:S08]  /*0680*/  F2I.TRUNC.NTZ R9, |R26| ;  /* 0x4000001a00097305 */ /* 0x000f70000020f100 */
[----:B------:R-:W5:Y:S01]  /*0690*/  F2I.TRUNC.NTZ R11, |R10| ;  /* 0x4000000a000b7305 */ /* 0x000f62000020f100 */
[----:B0-----:R-:W-:-:S04]  /*06a0*/  IMAD.WIDE R18, R5, 0x40, R2 ;  /* 0x0000004005127825 */ /* 0x001fc800078e0202 */
[--C-:B-1----:R-:W-:Y:S02]  /*06b0*/  IMAD.WIDE R20, R7, 0x40, R2.reuse ;  /* 0x0000004007147825 */ /* 0x102fe400078e0202 */
[----:B------:R-:W2:Y:S02]  /*06c0*/  LDG.E R18, desc[UR4][R18.64+0x3c] ;  /* 0x00003c0412127981 */ /* 0x000ea4000c1e1900 */
[--C-:B-----5:R-:W-:Y:S02]  /*06d0*/  IMAD.WIDE R22, R9, 0x40, R2.reuse ;  /* 0x0000004009167825 */ /* 0x120fe400078e0202 */
[----:B------:R0:W5:Y:S02]  /*06e0*/  LDG.E R21, desc[UR4][R20.64+0x3c] ;  /* 0x00003c0414157981 */ /* 0x000164000c1e1900 */
[----:B------:R-:W-:Y:S02]  /*06f0*/  IMAD.WIDE R24, R11, 0x40, R2 ;  /* 0x000000400b187825 */ /* 0x000fe400078e0202 */
[----:B------:R-:W5:Y:S04]  /*0700*/  LDG.E R22, desc[UR4][R22.64+0x3c] ;  /* 0x00003c0416167981 */ /* 0x000f68000c1e1900 */
[----:B------:R-:W5:Y:S01]  /*0710*/  LDG.E R25, desc[UR4][R24.64+0x3c] ;  /* 0x00003c0418197981 */ /* 0x000f62000c1e1900 */
[----:B------:R-:W-:Y:S01]  /*0720*/  BSSY.RECONVERGENT B0, `(.L_x_0) ;  /* 0x000006f000007945 */ /* 0x000fe20003800200 */
[----:B---3--:R-:W-:-:S04]  /*0730*/  SHF.R.U32.HI R26, RZ, 0x2, R15 ;  /* 0x00000002ff1a7819 */ /* 0x008fc8000001160f */
[----:B------:R-:W-:Y:S01]  /*0740*/  LOP3.LUT R26, R26, R15, RZ, 0x3c, !PT ;  /* 0x0000000f1a1a7212 */ /* 0x000fe200078e3cff */
[----:B----4-:R-:W-:-:S04]  /*0750*/  IMAD.SHL.U32 R15, R17, 0x10, RZ ;  /* 0x00000010110f7824 */ /* 0x010fc800078e00ff */
[----:B------:R-:W-:-:S05]  /*0760*/  IMAD.SHL.U32 R27, R26, 0x2, RZ ;  /* 0x000000021a1b7824 */ /* 0x000fca00078e00ff */
[----:B------:R-:W-:Y:S01]  /*0770*/  LOP3.LUT R26, R26, R27, R15, 0x96, !PT ;  /* 0x0000001b1a1a7212 */ /* 0x000fe200078e960f */
[----:B------:R-:W-:-:S03]  /*0780*/  VIADD R30, R14, 0x587c5 ;  /* 0x000587c50e1e7836 */ /* 0x000fc60000000000 */
[----:B------:R-:W-:-:S05]  /*0790*/  LOP3.LUT R33, R26, R17, RZ, 0x3c, !PT ;  /* 0x000000111a217212 */ /* 0x000fca00078e3cff */
[----:B------:R-:W-:-:S04]  /*07a0*/  IMAD.IADD R14, R33, 0x1, R30 ;  /* 0x00000001210e7824 */ /* 0x000fc800078e021e */
[----:B------:R-:W-:-:S05]  /*07b0*/  IMAD.HI.U32 R15, R14, 0x4325c53f, RZ ;  /* 0x4325c53f0e0f7827 */ /* 0x000fca00078e00ff */
[----:B------:R-:W-:-:S05]  /*07c0*/  SHF.R.U32.HI R15, RZ, 0x4, R15 ;  /* 0x00000004ff0f7819 */ /* 0x000fca000001160f */
[----:B------:R-:W-:-:S05]  /*07d0*/  IMAD R15, R15, -0x3d, R14 ;  /* 0xffffffc30f0f7824 */ /* 0x000fca00078e020e */
[----:B0-----:R-:W-:Y:S01]  /*07e0*/  I2FP.F32.U32 R20, R15 ;  /* 0x0000000f00147245 */ /* 0x001fe20000201000 */
[----:B------:R-:W-:-:S05]  /*07f0*/  IMAD.MOV.U32 R27, RZ, RZ, R16 ;  /* 0x000000ffff1b7224 */ /* 0x000fca00078e0010 */
[----:B------:R-:W0:Y:S01]  /*0800*/  F2I.TRUNC.NTZ R20, |R20| ;  /* 0x4000001400147305 */ /* 0x000e22000020f100 */
[----:B------:R-:W-:Y:S02]  /*0810*/  IMAD.MOV.U32 R32, RZ, RZ, R17 ;  /* 0x000000ffff207224 */ /* 0x000fe400078e0011 */
[----:B--2---:R-:W-:Y:S02]  /*0820*/  IMAD.MOV.U32 R26, RZ, RZ, R29 ;  /* 0x000000ffff1a7224 */ /* 0x004fe400078e001d */
[----:B------:R-:W-:Y:S01]  /*0830*/  IMAD.MOV.U32 R31, RZ, RZ, R28 ;  /* 0x000000ffff1f7224 */ /* 0x000fe200078e001c */
[----:B------:R1:W-:Y:S04]  /*0840*/  STG.E.64 desc[UR4][R12.64+0x10], R32 ;  /* 0x000010200c007986 */ /* 0x0003e8000c101b04 */
[----:B------:R1:W-:Y:S04]  /*0850*/  STG.E.64 desc[UR4][R12.64+0x8], R26 ;  /* 0x0000081a0c007986 */ /* 0x0003e8000c101b04 */
[----:B------:R1:W-:Y:S01]  /*0860*/  STG.E.64 desc[UR4][R12.64], R30 ;  /* 0x0000001e0c007986 */ /* 0x0003e2000c101b04 */
[----:B0-----:R-:W-:-:S02]  /*0870*/  ISETP.GE.AND P2, PT, R20, 0x1, PT ;  /* 0x000000011400780c */ /* 0x001fc40003f46270 */
[----:B------:R-:W-:Y:S02]  /*0880*/  SHF.R.S32.HI R17, RZ, 0x1f, R0 ;  /* 0x0000001fff117819 */ /* 0x000fe40000011400 */
[----:B-----5:R-:W-:-:S04]  /*0890*/  ISETP.GT.AND P0, PT, R18, R21, PT ;  /* 0x000000151200720c */ /* 0x020fc80003f04270 */
[----:B------:R-:W-:Y:S02]  /*08a0*/  SEL R14, R5, R7, P0 ;  /* 0x00000007050e7207 */ /* 0x000fe40000000000 */
[----:B------:R-:W-:-:S04]  /*08b0*/  ISETP.GT.AND P1, PT, R22, R25, PT ;  /* 0x000000191600720c */ /* 0x000fc80003f24270 */
[----:B------:R-:W-:Y:S01]  /*08c0*/  SEL R15, R9, R11, P1 ;  /* 0x0000000b090f7207 */ /* 0x000fe20000800000 */
[----:B-1----:R-:W-:Y:S08]  /*08d0*/  @!P2 BRA `(.L_x_1) ;  /* 0x00000004004ca947 */ /* 0x002ff00003800000 */
[C---:B------:R-:W-:Y:S01]  /*08e0*/  ISETP.GE.U32.AND P1, PT, R20.reuse, 0x4, PT ;  /* 0x000000041400780c */ /* 0x040fe20003f26070 */
[----:B------:R-:W-:Y:S01]  /*08f0*/  BSSY.RECONVERGENT B1, `(.L_x_2) ;  /* 0x000002f000017945 */ /* 0x000fe20003800200 */
[----:B------:R-:W-:Y:S01]  /*0900*/  LOP3.LUT R16, R20, 0x3, RZ, 0xc0, !PT ;  /* 0x0000000314107812 */ /* 0x000fe200078ec0ff */
[----:B------:R-:W-:-:S03]  /*0910*/  IMAD.MOV.U32 R21, RZ, RZ, RZ ;  /* 0x000000ffff157224 */ /* 0x000fc600078e00ff */
[----:B------:R-:W-:-:S07]  /*0920*/  ISETP.NE.AND P0, PT, R16, RZ, PT ;  /* 0x000000ff1000720c */ /* 0x000fce0003f05270 */
[----:B------:R-:W-:Y:S06]  /*0930*/  @!P1 BRA `(.L_x_3) ;  /* 0x0000000000a89947 */ /* 0x000fec0003800000 */
[----:B------:R-:W0:Y:S01]  /*0940*/  LDC.64 R24, c[0x0][0x390] ;  /* 0x0000e400ff187b82 */ /* 0x000e220000000a00 */
[----:B------:R-:W-:Y:S01]  /*0950*/  IMAD.WIDE R18, R14, 0x40, R2 ;  /* 0x000000400e127825 */ /* 0x000fe200078e0202 */
[----:B------:R-:W-:-:S03]  /*0960*/  LOP3.LUT R21, R20, 0x7ffffffc, RZ, 0xc0, !PT ;  /* 0x7ffffffc14157812 */ /* 0x000fc600078ec0ff */
[----:B------:R-:W-:Y:S01]  /*0970*/  IMAD.WIDE R22, R15, 0x40, R2 ;  /* 0x000000400f167825 */ /* 0x000fe200078e0202 */
[----:B------:R-:W-:Y:S02]  /*0980*/  IADD3 R30, P1, PT, R18, 0x1, RZ ;  /* 0x00000001121e7810 */ /* 0x000fe40007f3e0ff */
[----:B------:R-:W-:-:S03]  /*0990*/  IADD3 R26, P3, PT, R22, 0x3, RZ ;  /* 0x00000003161a7810 */ /* 0x000fc60007f7e0ff */
[----:B------:R-:W-:Y:S02]  /*09a0*/  IMAD.X R31, RZ, RZ, R19, P1 ;  /* 0x000000ffff1f7224 */ /* 0x000fe400008e0613 */
[----:B------:R-:W-:Y:S02]  /*09b0*/  IMAD.X R23, RZ, RZ, R23, P3 ;  /* 0x000000ffff177224 */ /* 0x000fe400018e0617 */
[----:B0-----:R-:W-:-:S04]  /*09c0*/  IMAD.WIDE R2, R0, 0x40, R24 ;  /* 0x0000004000027825 */ /* 0x001fc800078e0218 */
[----:B------:R-:W-:Y:S01]  /*09d0*/  IMAD.MOV R24, RZ, RZ, -R21 ;  /* 0x000000ffff187224 */ /* 0x000fe200078e0a15 */
[----:B------:R-:W-:-:S05]  /*09e0*/  IADD3 R28, P2, PT, R2, 0x40, RZ ;  /* 0x00000040021c7810 */ /* 0x000fca0007f5e0ff */
[----:B------:R-:W-:-:S08]  /*09f0*/  IMAD.X R29, RZ, RZ, R3, P2 ;  /* 0x000000ffff1d7224 */ /* 0x000fd000010e0603 */
.L_x_4:
[----:B------:R-:W-:Y:S02]  /*0a00*/  IMAD.MOV.U32 R2, RZ, RZ, R30 ;  /* 0x000000ffff027224 */ /* 0x000fe400078e001e */
[----:B------:R-:W-:-:S05]  /*0a10*/  IMAD.MOV.U32 R3, RZ, RZ, R31 ;  /* 0x000000ffff037224 */ /* 0x000fca00078e001f */
[----:B---3--:R-:W2:Y:S01]  /*0a20*/  LDG.E.U8 R25, desc[UR4][R2.64+-0x1] ;  /* 0xffffff0402197981 */ /* 0x008ea2000c1e1100 */
[----:B------:R-:W-:Y:S02]  /*0a30*/  IMAD.MOV.U32 R18, RZ, RZ, R28 ;  /* 0x000000ffff127224 */ /* 0x000fe400078e001c */
[----:B------:R-:W-:Y:S02]  /*0a40*/  IMAD.MOV.U32 R19, RZ, RZ, R29 ;  /* 0x000000ffff137224 */ /* 0x000fe400078e001d */
[----:B------:R-:W-:-:S03]  /*0a50*/  IMAD.MOV.U32 R22, RZ, RZ, R26 ;  /* 0x000000ffff167224 */ /* 0x000fc600078e001a */
[----:B--2---:R0:W-:Y:S04]  /*0a60*/  STG.E.U8 desc[UR4][R18.64+-0x40], R25 ;  /* 0xffffc01912007986 */ /* 0x0041e8000c101104 */
[----:B------:R-:W2:Y:S04]  /*0a70*/  LDG.E.U8 R27, desc[UR4][R22.64+-0x3] ;  /* 0xfffffd04161b7981 */ /* 0x000ea8000c1e1100 */
[----:B--2---:R1:W-:Y:S04]  /*0a80*/  STG.E.U8 desc[UR4][R18.64], R27 ;  /* 0x0000001b12007986 */ /* 0x0043e8000c101104 */
[----:B------:R-:W2:Y:S04]  /*0a90*/  LDG.E.U8 R29, desc[UR4][R2.64] ;  /* 0x00000004021d7981 */ /* 0x000ea8000c1e1100 */
[----:B--2---:R-:W-:Y:S04]  /*0aa0*/  STG.E.U8 desc[UR4][R18.64+-0x3f], R29 ;  /* 0xffffc11d12007986 */ /* 0x004fe8000c101104 */
[----:B------:R-:W2:Y:S04]  /*0ab0*/  LDG.E.U8 R31, desc[UR4][R22.64+-0x2] ;  /* 0xfffffe04161f7981 */ /* 0x000ea8000c1e1100 */
[----:B--2---:R2:W-:Y:S04]  /*0ac0*/  STG.E.U8 desc[UR4][R18.64+0x1], R31 ;  /* 0x0000011f12007986 */ /* 0x0045e8000c101104 */
[----:B------:R-:W3:Y:S04]  /*0ad0*/  LDG.E.U8 R33, desc[UR4][R2.64+0x1] ;  /* 0x0000010402217981 */ /* 0x000ee8000c1e1100 */
[----:B---3--:R3:W-:Y:S04]  /*0ae0*/  STG.E.U8 desc[UR4][R18.64+-0x3e], R33 ;  /* 0xffffc22112007986 */ /* 0x0087e8000c101104 */
[----:B------:R-:W4:Y:S04]  /*0af0*/  LDG.E.U8 R35, desc[UR4][R22.64+-0x1] ;  /* 0xffffff0416237981 */ /* 0x000f28000c1e1100 */
[----:B----4-:R3:W-:Y:S04]  /*0b00*/  STG.E.U8 desc[UR4][R18.64+0x2], R35 ;  /* 0x0000022312007986 */ /* 0x0107e8000c101104 */
[----:B0-----:R-:W4:Y:S04]  /*0b10*/  LDG.E.U8 R25, desc[UR4][R2.64+0x2] ;  /* 0x0000020402197981 */ /* 0x001f28000c1e1100 */
[----:B----4-:R3:W-:Y:S04]  /*0b20*/  STG.E.U8 desc[UR4][R18.64+-0x3d], R25 ;  /* 0xffffc31912007986 */ /* 0x0107e8000c101104 */
[----:B-1----:R0:W4:Y:S01]  /*0b30*/  LDG.E.U8 R27, desc[UR4][R22.64] ;  /* 0x00000004161b7981 */ /* 0x002122000c1e1100 */
[----:B------:R-:W-:Y:S01]  /*0b40*/  VIADD R24, R24, 0x4 ;  /* 0x0000000418187836 */ /* 0x000fe20000000000 */
[----:B------:R-:W-:-:S02]  /*0b50*/  IADD3 R30, P2, PT, R2, 0x4, RZ ;  /* 0x00000004021e7810 */ /* 0x000fc40007f5e0ff */
[----:B------:R-:W-:Y:S02]  /*0b60*/  IADD3 R28, P3, PT, R18, 0x4, RZ ;  /* 0x00000004121c7810 */ /* 0x000fe40007f7e0ff */
[----:B------:R-:W-:Y:S01]  /*0b70*/  ISETP.NE.AND P1, PT, R24, RZ, PT ;  /* 0x000000ff1800720c */ /* 0x000fe20003f25270 */
[----:B--2---:R-:W-:Y:S01]  /*0b80*/  IMAD.X R31, RZ, RZ, R3, P2 ;  /* 0x000000ffff1f7224 */ /* 0x004fe200010e0603 */
[----:B------:R-:W-:Y:S01]  /*0b90*/  IADD3 R26, P4, PT, R22, 0x4, RZ ;  /* 0x00000004161a7810 */ /* 0x000fe20007f9e0ff */
[----:B------:R-:W-:-:S04]  /*0ba0*/  IMAD.X R29, RZ, RZ, R19, P3 ;  /* 0x000000ffff1d7224 */ /* 0x000fc800018e0613 */
[----:B0-----:R-:W-:Y:S01]  /*0bb0*/  IMAD.X R23, RZ, RZ, R23, P4 ;  /* 0x000000ffff177224 */ /* 0x001fe200020e0617 */
[----:B----4-:R3:W-:Y:S05]  /*0bc0*/  STG.E.U8 desc[UR4][R18.64+0x3], R27 ;  /* 0x0000031b12007986 */ /* 0x0107ea000c101104 */
[----:B------:R-:W-:Y:S05]  /*0bd0*/  @P1 BRA `(.L_x_4) ;  /* 0xfffffffc00881947 */ /* 0x000fea000383ffff */
.L_x_3:
[----:B------:R-:W-:Y:S05]  /*0be0*/  BSYNC.RECONVERGENT B1 ;  /* 0x0000000000017941 */ /* 0x000fea0003800200 */
.L_x_2:
[----:B------:R-:W-:Y:S05]  /*0bf0*/  @!P0 BRA `(.L_x_1) ;  /* 0x0000000000848947 */ /* 0x000fea0003800000 */
[----:B------:R-:W0:Y:S01]  /*0c00*/  LDCU.64 UR8, c[0x0][0x390] ;  /* 0x00007200ff0877ac */ /* 0x000e220008000a00 */
[----:B------:R-:W-:Y:S02]  /*0c10*/  IMAD.MOV.U32 R2, RZ, RZ, R21 ;  /* 0x000000ffff027224 */ /* 0x000fe400078e0015 */
[----:B------:R-:W-:Y:S01]  /*0c20*/  IMAD.MOV.U32 R3, RZ, RZ, RZ ;  /* 0x000000ffff037224 */ /* 0x000fe200078e00ff */
[----:B------:R-:W1:Y:S01]  /*0c30*/  LDCU.64 UR6, c[0x0][0x388] ;  /* 0x00007100ff0677ac */ /* 0x000e620008000a00 */
[----:B------:R-:W-:Y:S02]  /*0c40*/  IMAD.MOV R16, RZ, RZ, -R16 ;  /* 0x000000ffff107224 */ /* 0x000fe400078e0a10 */
[----:B------:R-:W-:-:S04]  /*0c50*/  IMAD.WIDE R22, R0, 0x40, R2 ;  /* 0x0000004000167825 */ /* 0x000fc800078e0202 */
[----:B---3--:R-:W-:-:S04]  /*0c60*/  IMAD.WIDE R18, R15, 0x40, R2 ;  /* 0x000000400f127825 */ /* 0x008fc800078e0202 */
[----:B------:R-:W-:Y:S01]  /*0c70*/  IMAD.WIDE R2, R14, 0x40, R2 ;  /* 0x000000400e027825 */ /* 0x000fe200078e0202 */
[----:B0-----:R-:W-:Y:S02]  /*0c80*/  IADD3 R24, P1, PT, R22, UR8, RZ ;  /* 0x0000000816187c10 */ /* 0x001fe4000ff3e0ff */
[----:B-1----:R-:W-:Y:S02]  /*0c90*/  IADD3 R18, P0, PT, R18, UR6, RZ ;  /* 0x0000000612127c10 */ /* 0x002fe4000ff1e0ff */
[----:B------:R-:W-:Y:S02]  /*0ca0*/  IADD3 R22, P3, PT, R2, UR6, RZ ;  /* 0x0000000602167c10 */ /* 0x000fe4000ff7e0ff */
[----:B------:R-:W-:Y:S02]  /*0cb0*/  IADD3 R24, P2, PT, R24, 0x40, RZ ;  /* 0x0000004018187810 */ /* 0x000fe40007f5e0ff */
[----:B------:R-:W-:Y:S02]  /*0cc0*/  IADD3.X R27, PT, PT, R19, UR7, RZ, P0, !PT ;  /* 0x00000007131b7c10 */ /* 0x000fe400087fe4ff */
[----:B------:R-:W-:-:S02]  /*0cd0*/  IADD3.X R25, PT, PT, R3, UR7, RZ, P3, !PT ;  /* 0x0000000703197c10 */ /* 0x000fc40009ffe4ff */
[----:B------:R-:W-:-:S07]  /*0ce0*/  IADD3.X R23, PT, PT, RZ, UR9, R23, P2, P1 ;  /* 0x00000009ff177c10 */ /* 0x000fce00097e2417 */
.L_x_5:
[----:B0-----:R-:W-:Y:S02]  /*0cf0*/  IMAD.MOV.U32 R2, RZ, RZ, R22 ;  /* 0x000000ffff027224 */ /* 0x001fe400078e0016 */
[----:B------:R-:W-:-:S05]  /*0d00*/  IMAD.MOV.U32 R3, RZ, RZ, R25 ;  /* 0x000000ffff037224 */ /* 0x000fca00078e0019 */
[----:B------:R0:W2:Y:S01]  /*0d10*/  LDG.E.U8 R21, desc[UR4][R2.64] ;  /* 0x0000000402157981 */ /* 0x0000a2000c1e1100 */
[----:B------:R-:W-:Y:S02]  /*0d20*/  IMAD.MOV.U32 R19, RZ, RZ, R27 ;  /* 0x000000ffff137224 */ /* 0x000fe400078e001b */
[----:B0-----:R-:W-:Y:S02]  /*0d30*/  IMAD.MOV.U32 R2, RZ, RZ, R24 ;  /* 0x000000ffff027224 */ /* 0x001fe400078e0018 */
[----:B------:R-:W-:-:S05]  /*0d40*/  IMAD.MOV.U32 R3, RZ, RZ, R23 ;  /* 0x000000ffff037224 */ /* 0x000fca00078e0017 */
[----:B--2---:R0:W-:Y:S04]  /*0d50*/  STG.E.U8 desc[UR4][R2.64+-0x40], R21 ;  /* 0xffffc01502007986 */ /* 0x0041e8000c101104 */
[----:B------:R1:W2:Y:S01]  /*0d60*/  LDG.E.U8 R19, desc[UR4][R18.64] ;  /* 0x0000000412137981 */ /* 0x0002a2000c1e1100 */
[----:B------:R-:W-:Y:S01]  /*0d70*/  VIADD R16, R16, 0x1 ;  /* 0x0000000110107836 */ /* 0x000fe20000000000 */
[----:B------:R-:W-:Y:S02]  /*0d80*/  IADD3 R22, P3, PT, R22, 0x1, RZ ;  /* 0x0000000116167810 */ /* 0x000fe40007f7e0ff */
[----:B------:R-:W-:Y:S02]  /*0d90*/  IADD3 R24, P2, PT, R2, 0x1, RZ ;  /* 0x0000000102187810 */ /* 0x000fe40007f5e0ff */
[----:B------:R-:W-:Y:S01]  /*0da0*/  ISETP.NE.AND P0, PT, R16, RZ, PT ;  /* 0x000000ff1000720c */ /* 0x000fe20003f05270 */
[----:B------:R-:W-:-:S02]  /*0db0*/  IMAD.X R25, RZ, RZ, R25, P3 ;  /* 0x000000ffff197224 */ /* 0x000fc400018e0619 */
[----:B------:R-:W-:Y:S01]  /*0dc0*/  IMAD.X R23, RZ, RZ, R3, P2 ;  /* 0x000000ffff177224 */ /* 0x000fe200010e0603 */
[----:B-1----:R-:W-:-:S05]  /*0dd0*/  IADD3 R18, P1, PT, R18, 0x1, RZ ;  /* 0x0000000112127810 */ /* 0x002fca0007f3e0ff */
[----:B------:R-:W-:Y:S01]  /*0de0*/  IMAD.X R27, RZ, RZ, R27, P1 ;  /* 0x000000ffff1b7224 */ /* 0x000fe200008e061b */
[----:B--2---:R0:W-:Y:S03]  /*0df0*/  STG.E.U8 desc[UR4][R2.64], R19 ;  /* 0x0000001302007986 */ /* 0x0041e6000c101104 */
[----:B------:R-:W-:Y:S05]  /*0e00*/  @P0 BRA `(.L_x_5) ;  /* 0xfffffffc00b80947 */ /* 0x000fea000383ffff */
.L_x_1:
[----:B------:R-:W-:Y:S05]  /*0e10*/  BSYNC.RECONVERGENT B0 ;  /* 0x0000000000007941 */ /* 0x000fea0003800200 */
.L_x_0:
[----:B0--3--:R-:W0:Y:S01]  /*0e20*/  LDC.64 R18, c[0x0][0x388] ;  /* 0x0000e200ff127b82 */ /* 0x009e220000000a00 */
[----:B------:R-:W1:Y:S01]  /*0e30*/  LDCU.64 UR6, c[0x0][0x390] ;  /* 0x00007200ff0677ac */ /* 0x000e620008000a00 */
[----:B------:R-:W-:Y:S01]  /*0e40*/  ISETP.GT.AND P0, PT, R20, 0x3b, PT ;  /* 0x0000003b1400780c */ /* 0x000fe20003f04270 */
[----:B------:R-:W-:Y:S01]  /*0e50*/  BSSY.RECONVERGENT B0, `(.L_x_6) ;  /* 0x000003c000007945 */ /* 0x000fe20003800200 */
[----:B-1----:R-:W-:-:S04]  /*0e60*/  LEA R2, P1, R0, UR6, 0x6 ;  /* 0x0000000600027c11 */ /* 0x002fc8000f8230ff */
[----:B------:R-:W-:Y:S01]  /*0e70*/  LEA.HI.X R3, R0, UR7, R17, 0x6, P1 ;  /* 0x0000000700037c11 */ /* 0x000fe200088f3411 */
[----:B0-----:R-:W-:-:S04]  /*0e80*/  IMAD.WIDE R16, R14, 0x40, R18 ;  /* 0x000000400e107825 */ /* 0x001fc800078e0212 */
[----:B------:R-:W-:Y:S02]  /*0e90*/  IMAD.WIDE R18, R15, 0x40, R18 ;  /* 0x000000400f127825 */ /* 0x000fe400078e0212 */
[----:B------:R-:W-:Y:S05]  /*0ea0*/  @P0 BRA `(.L_x_7) ;  /* 0x0000000000d80947 */ /* 0x000fea0003800000 */
[--C-:B------:R-:W-:Y:S01]  /*0eb0*/  IMAD.MOV R21, RZ, RZ, -R20.reuse ;  /* 0x000000ffff157224 */ /* 0x100fe200078e0a14 */
[----:B------:R-:W-:Y:S01]  /*0ec0*/  BSSY.RECONVERGENT B1, `(.L_x_8) ;  /* 0x0000019000017945 */ /* 0x000fe20003800200 */
[----:B------:R-:W-:Y:S02]  /*0ed0*/  VIADD R22, R20, 0xffffffc7 ;  /* 0xffffffc714167836 */ /* 0x000fe40000000000 */
[----:B------:R-:W-:Y:S01]  /*0ee0*/  IMAD.MOV.U32 R29, RZ, RZ, R20 ;  /* 0x000000ffff1d7224 */ /* 0x000fe200078e0014 */
[----:B------:R-:W-:Y:S02]  /*0ef0*/  LOP3.LUT P1, R21, R21, 0x3, RZ, 0xc0, !PT ;  /* 0x0000000315157812 */ /* 0x000fe4000782c0ff */
[----:B------:R-:W-:-:S11]  /*0f00*/  ISETP.GE.U32.AND P0, PT, R22, 0x3, PT ;  /* 0x000000031600780c */ /* 0x000fd60003f06070 */
[----:B------:R-:W-:Y:S05]  /*0f10*/  @!P1 BRA `(.L_x_9) ;  /* 0x00000000004c9947 */ /* 0x000fea0003800000 */
[----:B------:R-:W0:Y:S01]  /*0f20*/  LDC.64 R22, c[0x0][0x390] ;  /* 0x0000e400ff167b82 */ /* 0x000e220000000a00 */
[----:B------:R-:W-:Y:S02]  /*0f30*/  IMAD.MOV R28, RZ, RZ, -R21 ;  /* 0x000000ffff1c7224 */ /* 0x000fe400078e0a15 */
[----:B------:R-:W-:Y:S02]  /*0f40*/  IMAD.MOV.U32 R29, RZ, RZ, R20 ;  /* 0x000000ffff1d7224 */ /* 0x000fe400078e0014 */
[----:B0-----:R-:W-:-:S07]  /*0f50*/  IMAD.WIDE R26, R0, 0x40, R22 ;  /* 0x00000040001a7825 */ /* 0x001fce00078e0216 */
.L_x_10:
[----:B0-----:R-:W-:Y:S02]  /*0f60*/  SHF.R.S32.HI R21, RZ, 0x1f, R29 ;  /* 0x0000001fff157819 */ /* 0x001fe4000001141d */
[----:B------:R-:W-:-:S05]  /*0f70*/  IADD3 R22, P1, PT, R18, R29, RZ ;  /* 0x0000001d12167210 */ /* 0x000fca0007f3e0ff */
[----:B------:R-:W-:-:S06]  /*0f80*/  IMAD.X R23, R19, 0x1, R21, P1 ;  /* 0x0000000113177824 */ /* 0x000fcc00008e0615 */
[----:B------:R-:W2:Y:S01]  /*0f90*/  LDG.E.U8 R23, desc[UR4][R22.64] ;  /* 0x0000000416177981 */ /* 0x000ea2000c1e1100 */
[-C--:B------:R-:W-:Y:S02]  /*0fa0*/  IADD3 R24, P1, PT, R16, R29.reuse, RZ ;  /* 0x0000001d10187210 */ /* 0x080fe40007f3e0ff */
[----:B------:R-:W-:-:S03]  /*0fb0*/  IADD3 R20, P2, PT, R26, R29, RZ ;  /* 0x0000001d1a147210 */ /* 0x000fc60007f5e0ff */
[--C-:B------:R-:W-:Y:S02]  /*0fc0*/  IMAD.X R25, R17, 0x1, R21.reuse, P1 ;  /* 0x0000000111197824 */ /* 0x100fe400008e0615 */
[----:B------:R-:W-:-:S05]  /*0fd0*/  IMAD.X R21, R27, 0x1, R21, P2 ;  /* 0x000000011b157824 */ /* 0x000fca00010e0615 */
[----:B--2---:R0:W-:Y:S04]  /*0fe0*/  STG.E.U8 desc[UR4][R20.64], R23 ;  /* 0x0000001714007986 */ /* 0x0041e8000c101104 */
[----:B------:R-:W2:Y:S01]  /*0ff0*/  LDG.E.U8 R25, desc[UR4][R24.64] ;  /* 0x0000000418197981 */ /* 0x000ea2000c1e1100 */
[----:B------:R-:W-:Y:S02]  /*1000*/  VIADD R28, R28, 0x1 ;  /* 0x000000011c1c7836 */ /* 0x000fe40000000000 */
[----:B------:R-:W-:-:S03]  /*1010*/  VIADD R29, R29, 0x1 ;  /* 0x000000011d1d7836 */ /* 0x000fc60000000000 */
[----:B------:R-:W-:Y:S01]  /*1020*/  ISETP.NE.AND P1, PT, R28, RZ, PT ;  /* 0x000000ff1c00720c */ /* 0x000fe20003f25270 */
[----:B--2---:R0:W-:-:S12]  /*1030*/  STG.E.U8 desc[UR4][R20.64+0x40], R25 ;  /* 0x0000401914007986 */ /* 0x0041d8000c101104 */
[----:B------:R-:W-:Y:S05]  /*1040*/  @P1 BRA `(.L_x_10) ;  /* 0xfffffffc00c41947 */ /* 0x000fea000383ffff */
.L_x_9:
[----:B------:R-:W-:Y:S05]  /*1050*/  BSYNC.RECONVERGENT B1 ;  /* 0x0000000000017941 */ /* 0x000fea0003800200 */
.L_x_8:
[----:B------:R-:W-:Y:S05]  /*1060*/  @!P0 BRA `(.L_x_7) ;  /* 0x0000000000688947 */ /* 0x000fea0003800000 */
.L_x_11:
[----:B0-----:R-:W-:Y:S02]  /*1070*/  SHF.R.S32.HI R25, RZ, 0x1f, R29 ;  /* 0x0000001fff197819 */ /* 0x001fe4000001141d */
[----:B------:R-:W-:-:S05]  /*1080*/  IADD3 R22, P0, PT, R18, R29, RZ ;  /* 0x0000001d12167210 */ /* 0x000fca0007f1e0ff */
[----:B------:R-:W-:-:S05]  /*1090*/  IMAD.X R23, R19, 0x1, R25, P0 ;  /* 0x0000000113177824 */ /* 0x000fca00000e0619 */
[----:B--2---:R-:W2:Y:S01]  /*10a0*/  LDG.E.U8 R27, desc[UR4][R22.64] ;  /* 0x00000004161b7981 */ /* 0x004ea2000c1e1100 */
[----:B------:R-:W-:Y:S02]  /*10b0*/  IADD3 R20, P0, PT, R29, R2, RZ ;  /* 0x000000021d147210 */ /* 0x000fe40007f1e0ff */
[----:B------:R-:W-:-:S03]  /*10c0*/  IADD3 R24, P1, PT, R16, R29, RZ ;  /* 0x0000001d10187210 */ /* 0x000fc60007f3e0ff */
[----:B------:R-:W-:Y:S02]  /*10d0*/  IMAD.X R21, R25, 0x1, R3, P0 ;  /* 0x0000000119157824 */ /* 0x000fe400000e0603 */
[----:B------:R-:W-:-:S03]  /*10e0*/  IMAD.X R25, R17, 0x1, R25, P1 ;  /* 0x0000000111197824 */ /* 0x000fc600008e0619 */
[----:B--2---:R0:W-:Y:S04]  /*10f0*/  STG.E.U8 desc[UR4][R20.64], R27 ;  /* 0x0000001b14007986 */ /* 0x0041e8000c101104 */
[----:B------:R-:W2:Y:S04]  /*1100*/  LDG.E.U8 R31, desc[UR4][R24.64] ;  /* 0x00000004181f7981 */ /* 0x000ea8000c1e1100 */
[----:B--2---:R1:W-:Y:S04]  /*1110*/  STG.E.U8 desc[UR4][R20.64+0x40], R31 ;  /* 0x0000401f14007986 */ /* 0x0043e8000c101104 */
[----:B------:R-:W2:Y:S04]  /*1120*/  LDG.E.U8 R33, desc[UR4][R22.64+0x1] ;  /* 0x0000010416217981 */ /* 0x000ea8000c1e1100 */
[----:B--2---:R2:W-:Y:S04]  /*1130*/  STG.E.U8 desc[UR4][R20.64+0x1], R33 ;  /* 0x0000012114007986 */ /* 0x0045e8000c101104 */
[----:B------:R-:W3:Y:S04]  /*1140*/  LDG.E.U8 R35, desc[UR4][R24.64+0x1] ;  /* 0x0000010418237981 */ /* 0x000ee8000c1e1100 */
[----:B---3--:R2:W-:Y:S04]  /*1150*/  STG.E.U8 desc[UR4][R20.64+0x41], R35 ;  /* 0x0000412314007986 */ /* 0x0085e8000c101104 */
[----:B------:R-:W3:Y:S04]  /*1160*/  LDG.E.U8 R37, desc[UR4][R22.64+0x2] ;  /* 0x0000020416257981 */ /* 0x000ee8000c1e1100 */
[----:B---3--:R2:W-:Y:S04]  /*1170*/  STG.E.U8 desc[UR4][R20.64+0x2], R37 ;  /* 0x0000022514007986 */ /* 0x0085e8000c101104 */
[----:B------:R-:W3:Y:S04]  /*1180*/  LDG.E.U8 R39, desc[UR4][R24.64+0x2] ;  /* 0x0000020418277981 */ /* 0x000ee8000c1e1100 */
[----:B---3--:R2:W-:Y:S04]  /*1190*/  STG.E.U8 desc[UR4][R20.64+0x42], R39 ;  /* 0x0000422714007986 */ /* 0x0085e8000c101104 */
[----:B0-----:R-:W3:Y:S04]  /*11a0*/  LDG.E.U8 R27, desc[UR4][R22.64+0x3] ;  /* 0x00000304161b7981 */ /* 0x001ee8000c1e1100 */
[----:B---3--:R2:W-:Y:S04]  /*11b0*/  STG.E.U8 desc[UR4][R20.64+0x3], R27 ;  /* 0x0000031b14007986 */ /* 0x0085e8000c101104 */
[----:B-1----:R-:W3:Y:S01]  /*11c0*/  LDG.E.U8 R31, desc[UR4][R24.64+0x3] ;  /* 0x00000304181f7981 */ /* 0x002ee2000c1e1100 */
[----:B------:R-:W-:-:S05]  /*11d0*/  VIADD R29, R29, 0x4 ;  /* 0x000000041d1d7836 */ /* 0x000fca0000000000 */
[----:B------:R-:W-:Y:S01]  /*11e0*/  ISETP.NE.AND P0, PT, R29, 0x3c, PT ;  /* 0x0000003c1d00780c */ /* 0x000fe20003f05270 */
[----:B---3--:R2:W-:-:S12]  /*11f0*/  STG.E.U8 desc[UR4][R20.64+0x43], R31 ;  /* 0x0000431f14007986 */ /* 0x0085d8000c101104 */
[----:B------:R-:W-:Y:S05]  /*1200*/  @P0 BRA `(.L_x_11) ;  /* 0xfffffffc00980947 */ /* 0x000fea000383ffff */
.L_x_7:
[----:B------:R-:W-:Y:S05]  /*1210*/  BSYNC.RECONVERGENT B0 ;  /* 0x0000000000007941 */ /* 0x000fea0003800200 */
.L_x_6:
[----:B0-2---:R-:W2:Y:S04]  /*1220*/  LDG.E.64 R20, desc[UR4][R12.64+0x30] ;  /* 0x000030040c147981 */ /* 0x005ea8000c1e1b00 */
[----:B------:R-:W3:Y:S04]  /*1230*/  LDG.E.64 R26, desc[UR4][R12.64+0x40] ;  /* 0x000040040c1a7981 */ /* 0x000ee8000c1e1b00 */
[----:B------:R-:W4:Y:S01]  /*1240*/  LDG.E.64 R24, desc[UR4][R12.64+0x38] ;  /* 0x000038040c187981 */ /* 0x000f22000c1e1b00 */
[----:B------:R-:W-:Y:S01]  /*1250*/  BSSY.RECONVERGENT B0, `(.L_x_12) ;  /* 0x0000067000007945 */ /* 0x000fe20003800200 */
[----:B--2---:R-:W-:Y:S01]  /*1260*/  SHF.R.U32.HI R22, RZ, 0x2, R21 ;  /* 0x00000002ff167819 */ /* 0x004fe20000011615 */
[----:B------:R-:W-:-:S03]  /*1270*/  VIADD R28, R20, 0x587c5 ;  /* 0x000587c5141c7836 */ /* 0x000fc60000000000 */
[----:B------:R-:W-:Y:S01]  /*1280*/  LOP3.LUT R22, R22, R21, RZ, 0x3c, !PT ;  /* 0x0000001516167212 */ /* 0x000fe200078e3cff */
[----:B---3--:R-:W-:Y:S02]  /*1290*/  IMAD.SHL.U32 R21, R27, 0x10, RZ ;  /* 0x000000101b157824 */ /* 0x008fe400078e00ff */
[----:B------:R-:W-:Y:S02]  /*12a0*/  IMAD.MOV.U32 R30, RZ, RZ, R27 ;  /* 0x000000ffff1e7224 */ /* 0x000fe400078e001b */
[----:B------:R-:W-:Y:S02]  /*12b0*/  IMAD.SHL.U32 R23, R22, 0x2, RZ ;  /* 0x0000000216177824 */ /* 0x000fe400078e00ff */
[----:B----4-:R-:W-:-:S03]  /*12c0*/  IMAD.MOV.U32 R29, RZ, RZ, R24 ;  /* 0x000000ffff1d7224 */ /* 0x010fc600078e0018 */
[----:B------:R-:W-:Y:S01]  /*12d0*/  LOP3.LUT R22, R22, R23, R21, 0x96, !PT ;  /* 0x0000001716167212 */ /* 0x000fe200078e9615 */
[----:B------:R-:W-:Y:S01]  /*12e0*/  IMAD.MOV.U32 R23, RZ, RZ, R26 ;  /* 0x000000ffff177224 */ /* 0x000fe200078e001a */
[----:B------:R0:W-:Y:S02]  /*12f0*/  STG.E.64 desc[UR4][R12.64+0x30], R28 ;  /* 0x0000301c0c007986 */ /* 0x0001e4000c101b04 */
[----:B------:R-:W-:Y:S01]  /*1300*/  LOP3.LUT R31, R22, R27, RZ, 0x3c, !PT ;  /* 0x0000001b161f7212 */ /* 0x000fe200078e3cff */
[----:B------:R-:W-:-:S04]  /*1310*/  IMAD.MOV.U32 R22, RZ, RZ, R25 ;  /* 0x000000ffff167224 */ /* 0x000fc800078e0019 */
[----:B------:R-:W-:Y:S01]  /*1320*/  IMAD.IADD R20, R31, 0x1, R28 ;  /* 0x000000011f147824 */ /* 0x000fe200078e021c */
[----:B------:R0:W-:Y:S03]  /*1330*/  STG.E.64 desc[UR4][R12.64+0x40], R30 ;  /* 0x0000401e0c007986 */ /* 0x0001e6000c101b04 */
[----:B------:R-:W-:Y:S01]  /*1340*/  IMAD.HI.U32 R21, R20, 0x4325c53f, RZ ;  /* 0x4325c53f14157827 */ /* 0x000fe200078e00ff */
[----:B------:R0:W-:Y:S04]  /*1350*/  STG.E.64 desc[UR4][R12.64+0x38], R22 ;  /* 0x000038160c007986 */ /* 0x0001e8000c101b04 */
[----:B------:R-:W-:-:S05]  /*1360*/  SHF.R.U32.HI R21, RZ, 0x4, R21 ;  /* 0x00000004ff157819 */ /* 0x000fca0000011615 */
[----:B------:R-:W-:-:S05]  /*1370*/  IMAD R21, R21, -0x3d, R20 ;  /* 0xffffffc315157824 */ /* 0x000fca00078e0214 */
[----:B------:R-:W-:-:S06]  /*1380*/  I2FP.F32.U32 R20, R21 ;  /* 0x0000001500147245 */ /* 0x000fcc0000201000 */
[----:B------:R-:W1:Y:S02]  /*1390*/  F2I.TRUNC.NTZ R20, |R20| ;  /* 0x4000001400147305 */ /* 0x000e64000020f100 */
[----:B-1----:R-:W-:-:S13]  /*13a0*/  ISETP.GE.AND P0, PT, R20, 0x1, PT ;  /* 0x000000011400780c */ /* 0x002fda0003f06270 */
[----:B0-----:R-:W-:Y:S05]  /*13b0*/  @!P0 BRA `(.L_x_13) ;  /* 0x0000000400408947 */ /* 0x001fea0003800000 */
[C---:B------:R-:W-:Y:S01]  /*13c0*/  ISETP.GE.U32.AND P1, PT, R20.reuse, 0x4, PT ;  /* 0x000000041400780c */ /* 0x040fe20003f26070 */
[----:B------:R-:W-:Y:S01]  /*13d0*/  BSSY.RECONVERGENT B1, `(.L_x_14) ;  /* 0x000002c000017945 */ /* 0x000fe20003800200 */
[----:B------:R-:W-:Y:S01]  /*13e0*/  LOP3.LUT R21, R20, 0x3, RZ, 0xc0, !PT ;  /* 0x0000000314157812 */ /* 0x000fe200078ec0ff */
[----:B------:R-:W-:-:S03]  /*13f0*/  IMAD.MOV.U32 R26, RZ, RZ, RZ ;  /* 0x000000ffff1a7224 */ /* 0x000fc600078e00ff */
[----:B------:R-:W-:-:S07]  /*1400*/  ISETP.NE.AND P0, PT, R21, RZ, PT ;  /* 0x000000ff1500720c */ /* 0x000fce0003f05270 */
[----:B------:R-:W-:Y:S06]  /*1410*/  @!P1 BRA `(.L_x_15) ;  /* 0x00000000009c9947 */ /* 0x000fec0003800000 */
[----:B------:R-:W0:Y:S01]  /*1420*/  LDC.64 R12, c[0x0][0x390] ;  /* 0x0000e400ff0c7b82 */ /* 0x000e220000000a00 */
[----:B------:R-:W-:Y:S02]  /*1430*/  IADD3 R32, P3, PT, R16, 0x1, RZ ;  /* 0x0000000110207810 */ /* 0x000fe40007f7e0ff */
[----:B------:R-:W-:Y:S02]  /*1440*/  IADD3 R30, P1, PT, R18, 0x1, RZ ;  /* 0x00000001121e7810 */ /* 0x000fe40007f3e0ff */
[----:B------:R-:W-:-:S03]  /*1450*/  LOP3.LUT R26, R20, 0x7ffffffc, RZ, 0xc0, !PT ;  /* 0x7ffffffc141a7812 */ /* 0x000fc600078ec0ff */
[----:B------:R-:W-:Y:S02]  /*1460*/  IMAD.X R23, RZ, RZ, R19, P1 ;  /* 0x000000ffff177224 */ /* 0x000fe400008e0613 */
[----:B------:R-:W-:Y:S02]  /*1470*/  IMAD.MOV R27, RZ, RZ, -R26 ;  /* 0x000000ffff1b7224 */ /* 0x000fe400078e0a1a */
[----:B0-----:R-:W-:-:S03]  /*1480*/  IMAD.WIDE R12, R0, 0x40, R12 ;  /* 0x00000040000c7825 */ /* 0x001fc600078e020c */
[----:B------:R-:W-:-:S05]  /*1490*/  IADD3 R28, P2, PT, R12, 0xc3, RZ ;  /* 0x000000c30c1c7810 */ /* 0x000fca0007f5e0ff */
[----:B------:R-:W-:Y:S02]  /*14a0*/  IMAD.X R33, RZ, RZ, R13, P2 ;  /* 0x000000ffff217224 */ /* 0x000fe400010e060d */
[----:B------:R-:W-:-:S07]  /*14b0*/  IMAD.X R13, RZ, RZ, R17, P3 ;  /* 0x000000ffff0d7224 */ /* 0x000fce00018e0611 */
.L_x_16:
        /* <DEDUP_REMOVED lines=9> */
[----:B--2---:R2:W-:Y:S04]  /*1550*/  STG.E.U8 desc[UR4][R24.64+-0x42], R33 ;  /* 0xffffbe2118007986 */ /* 0x0045e8000c101104 */
[----:B------:R-:W3:Y:S04]  /*1560*/  LDG.E.U8 R35, desc[UR4][R22.64] ;  /* 0x0000000416237981 */ /* 0x000ee8000c1e1100 */
[----:B---3--:R3:W-:Y:S04]  /*1570*/  STG.E.U8 desc[UR4][R24.64+-0x2], R35 ;  /* 0xfffffe2318007986 */ /* 0x0087e8000c101104 */
[----:B------:R-:W4:Y:S04]  /*1580*/  LDG.E.U8 R37, desc[UR4][R12.64+0x1] ;  /* 0x000001040c257981 */ /* 0x000f28000c1e1100 */
[----:B----4-:R3:W-:Y:S04]  /*1590*/  STG.E.U8 desc[UR4][R24.64+-0x41], R37 ;  /* 0xffffbf2518007986 */ /* 0x0107e8000c101104 */
        /* <DEDUP_REMOVED lines=9> */
[----:B------:R-:W-:Y:S01]  /*1630*/  IMAD.X R13, RZ, RZ, R13, P2 ;  /* 0x000000ffff0d7224 */ /* 0x000fe200010e060d */
[----:B------:R-:W-:Y:S01]  /*1640*/  IADD3 R28, P4, PT, R24, 0x4, RZ ;  /* 0x00000004181c7810 */ /* 0x000fe20007f9e0ff */
[----:B0-----:R-:W-:-:S04]  /*1650*/  IMAD.X R23, RZ, RZ, R23, P3 ;  /* 0x000000ffff177224 */ /* 0x001fc800018e0617 */
[----:B--2---:R-:W-:Y:S01]  /*1660*/  IMAD.X R33, RZ, RZ, R25, P4 ;  /* 0x000000ffff217224 */ /* 0x004fe200020e0619 */
[----:B----4-:R3:W-:Y:S05]  /*1670*/  STG.E.U8 desc[UR4][R24.64], R31 ;  /* 0x0000001f18007986 */ /* 0x0107ea000c101104 */
[----:B------:R-:W-:Y:S05]  /*1680*/  @P1 BRA `(.L_x_16) ;  /* 0xfffffffc008c1947 */ /* 0x000fea000383ffff */
.L_x_15:
[----:B------:R-:W-:Y:S05]  /*1690*/  BSYNC.RECONVERGENT B1 ;  /* 0x0000000000017941 */ /* 0x000fea0003800200 */
.L_x_14:
        /* <DEDUP_REMOVED lines=16> */
.L_x_17:
        /* <DEDUP_REMOVED lines=18> */
.L_x_13:
[----:B------:R-:W-:Y:S05]  /*18c0*/  BSYNC.RECONVERGENT B0 ;  /* 0x0000000000007941 */ /* 0x000fea0003800200 */
.L_x_12:
[----:B------:R-:W-:Y:S01]  /*18d0*/  ISETP.GT.AND P0, PT, R20, 0x3b, PT ;  /* 0x0000003b1400780c */ /* 0x000fe20003f04270 */
[----:B------:R-:W-:-:S12]  /*18e0*/  BSSY.RECONVERGENT B0, `(.L_x_18) ;  /* 0x0000038000007945 */ /* 0x000fd80003800200 */
[----:B------:R-:W-:Y:S05]  /*18f0*/  @P0 BRA `(.L_x_19) ;  /* 0x0000000000d80947 */ /* 0x000fea0003800000 */
[--C-:B------:R-:W-:Y:S01]  /*1900*/  IMAD.MOV R14, RZ, RZ, -R20.reuse ;  /* 0x000000ffff0e7224 */ /* 0x100fe200078e0a14 */
[----:B------:R-:W-:Y:S01]  /*1910*/  BSSY.RECONVERGENT B1, `(.L_x_20) ;  /* 0x0000019000017945 */ /* 0x000fe20003800200 */
[----:B0-----:R-:W-:Y:S02]  /*1920*/  VIADD R12, R20, 0xffffffc7 ;  /* 0xffffffc7140c7836 */ /* 0x001fe40000000000 */
[----:B---3--:R-:W-:Y:S01]  /*1930*/  IMAD.MOV.U32 R25, RZ, RZ, R20 ;  /* 0x000000ffff197224 */ /* 0x008fe200078e0014 */
[----:B------:R-:W-:Y:S02]  /*1940*/  LOP3.LUT P1, R14, R14, 0x3, RZ, 0xc0, !PT ;  /* 0x000000030e0e7812 */ /* 0x000fe4000782c0ff */
[----:B------:R-:W-:-:S11]  /*1950*/  ISETP.GE.U32.AND P0, PT, R12, 0x3, PT ;  /* 0x000000030c00780c */ /* 0x000fd60003f06070 */
[----:B------:R-:W-:Y:S05]  /*1960*/  @!P1 BRA `(.L_x_21) ;  /* 0x00000000004c9947 */ /* 0x000fea0003800000 */
[----:B------:R-:W0:Y:S01]  /*1970*/  LDC.64 R12, c[0x0][0x390] ;  /* 0x0000e400ff0c7b82 */ /* 0x000e220000000a00 */
[----:B------:R-:W-:Y:S02]  /*1980*/  IMAD.MOV R24, RZ, RZ, -R14 ;  /* 0x000000ffff187224 */ /* 0x000fe400078e0a0e */
[----:B------:R-:W-:Y:S02]  /*1990*/  IMAD.MOV.U32 R25, RZ, RZ, R20 ;  /* 0x000000ffff197224 */ /* 0x000fe400078e0014 */
[----:B0-----:R-:W-:-:S07]  /*19a0*/  IMAD.WIDE R22, R0, 0x40, R12 ;  /* 0x0000004000167825 */ /* 0x001fce00078e020c */
.L_x_22:
[----:B0-----:R-:W-:Y:S02]  /*19b0*/  SHF.R.S32.HI R21, RZ, 0x1f, R25 ;  /* 0x0000001fff157819 */ /* 0x001fe40000011419 */
[----:B------:R-:W-:-:S05]  /*19c0*/  IADD3 R14, P1, PT, R18, R25, RZ ;  /* 0x00000019120e7210 */ /* 0x000fca0007f3e0ff */
[----:B------:R-:W-:-:S06]  /*19d0*/  IMAD.X R15, R19, 0x1, R21, P1 ;  /* 0x00000001130f7824 */ /* 0x000fcc00008e0615 */
[----:B------:R-:W2:Y:S01]  /*19e0*/  LDG.E.U8 R15, desc[UR4][R14.64] ;  /* 0x000000040e0f7981 */ /* 0x000ea2000c1e1100 */
[-C--:B------:R-:W-:Y:S02]  /*19f0*/  IADD3 R12, P1, PT, R22, R25.reuse, RZ ;  /* 0x00000019160c7210 */ /* 0x080fe40007f3e0ff */
[----:B------:R-:W-:-:S03]  /*1a00*/  IADD3 R20, P2, PT, R16, R25, RZ ;  /* 0x0000001910147210 */ /* 0x000fc60007f5e0ff */
[--C-:B------:R-:W-:Y:S02]  /*1a10*/  IMAD.X R13, R23, 0x1, R21.reuse, P1 ;  /* 0x00000001170d7824 */ /* 0x100fe400008e0615 */
[----:B------:R-:W-:-:S03]  /*1a20*/  IMAD.X R21, R17, 0x1, R21, P2 ;  /* 0x0000000111157824 */ /* 0x000fc600010e0615 */
[----:B--2---:R0:W-:Y:S04]  /*1a30*/  STG.E.U8 desc[UR4][R12.64+0x80], R15 ;  /* 0x0000800f0c007986 */ /* 0x0041e8000c101104 */
[----:B------:R-:W2:Y:S01]  /*1a40*/  LDG.E.U8 R21, desc[UR4][R20.64] ;  /* 0x0000000414157981 */ /* 0x000ea2000c1e1100 */
[----:B------:R-:W-:Y:S02]  /*1a50*/  VIADD R24, R24, 0x1 ;  /* 0x0000000118187836 */ /* 0x000fe40000000000 */
[----:B------:R-:W-:-:S03]  /*1a60*/  VIADD R25, R25, 0x1 ;  /* 0x0000000119197836 */ /* 0x000fc60000000000 */
[----:B------:R-:W-:Y:S01]  /*1a70*/  ISETP.NE.AND P1, PT, R24, RZ, PT ;  /* 0x000000ff1800720c */ /* 0x000fe20003f25270 */
[----:B--2---:R0:W-:-:S12]  /*1a80*/  STG.E.U8 desc[UR4][R12.64+0xc0], R21 ;  /* 0x0000c0150c007986 */ /* 0x0041d8000c101104 */
[----:B------:R-:W-:Y:S05]  /*1a90*/  @P1 BRA `(.L_x_22) ;  /* 0xfffffffc00c41947 */ /* 0x000fea000383ffff */
.L_x_21:
[----:B------:R-:W-:Y:S05]  /*1aa0*/  BSYNC.RECONVERGENT B1 ;  /* 0x0000000000017941 */ /* 0x000fea0003800200 */
.L_x_20:
[----:B------:R-:W-:Y:S05]  /*1ab0*/  @!P0 BRA `(.L_x_19) ;  /* 0x0000000000688947 */ /* 0x000fea0003800000 */
.L_x_23:
        /* <DEDUP_REMOVED lines=26> */
.L_x_19:
[----:B------:R-:W-:Y:S05]  /*1c60*/  BSYNC.RECONVERGENT B0 ;  /* 0x0000000000007941 */ /* 0x000fea0003800200 */
.L_x_18:
[----:B0-2---:R-:W-:Y:S01]  /*1c70*/  IMAD.MOV.U32 R13, RZ, RZ, -0x3d70a3d7 ;  /* 0xc28f5c29ff0d7424 */ /* 0x005fe200078e00ff */
[----:B------:R-:W-:Y:S01]  /*1c80*/  BSSY.RECONVERGENT B0, `(.L_x_24) ;  /* 0x0000056000007945 */ /* 0x000fe20003800200 */
[----:B------:R-:W-:Y:S02]  /*1c90*/  IMAD.MOV.U32 R10, RZ, RZ, RZ ;  /* 0x000000ffff0a7224 */ /* 0x000fe400078e00ff */
[----:B------:R-:W-:Y:S02]  /*1ca0*/  IMAD R0, R5, R13, 0x51eb850 ;  /* 0x051eb85005007424 */ /* 0x000fe400078e020d */
[----:B------:R-:W-:-:S03]  /*1cb0*/  IMAD.HI R14, R11, -0x53896e7b, R10 ;  /* 0xac7691850b0e7827 */ /* 0x000fc600078e020a */
[----:B------:R-:W-:Y:S01]  /*1cc0*/  SHF.L.W.U32.HI R0, R0, 0x1e, R0 ;  /* 0x0000001e00007819 */ /* 0x000fe20000010e00 */
[-C--:B------:R-:W-:Y:S01]  /*1cd0*/  IMAD R10, R7, R13.reuse, 0x51eb850 ;  /* 0x051eb850070a7424 */ /* 0x080fe200078e020d */
[----:B------:R-:W-:Y:S01]  /*1ce0*/  SHF.R.U32.HI R15, RZ, 0x1f, R14 ;  /* 0x0000001fff0f7819 */ /* 0x000fe2000001160e */
[-C--:B------:R-:W-:Y:S01]  /*1cf0*/  IMAD R12, R9, R13.reuse, 0x51eb850 ;  /* 0x051eb850090c7424 */ /* 0x080fe200078e020d */
[----:B------:R-:W-:Y:S01]  /*1d00*/  ISETP.GT.U32.AND P0, PT, R0, 0x28f5c28, PT ;  /* 0x028f5c280000780c */ /* 0x000fe20003f04070 */
[----:B------:R-:W-:Y:S01]  /*1d10*/  IMAD R13, R11, R13, 0x51eb850 ;  /* 0x051eb8500b0d7424 */ /* 0x000fe200078e020d */
[----:B------:R-:W-:Y:S02]  /*1d20*/  LEA.HI R15, R14, R15, RZ, 0x1a ;  /* 0x0000000f0e0f7211 */ /* 0x000fe400078fd0ff */
[----:B------:R-:W-:Y:S02]  /*1d30*/  SHF.L.W.U32.HI R10, R10, 0x1e, R10 ;  /* 0x0000001e0a0a7819 */ /* 0x000fe40000010e0a */
[----:B------:R-:W-:Y:S01]  /*1d40*/  SHF.L.W.U32.HI R12, R12, 0x1e, R12 ;  /* 0x0000001e0c0c7819 */ /* 0x000fe20000010e0c */
[----:B------:R-:W-:Y:S01]  /*1d50*/  IMAD R15, R15, -0x5f, R11 ;  /* 0xffffffa10f0f7824 */ /* 0x000fe200078e020b */
[----:B------:R-:W-:-:S02]  /*1d60*/  SHF.L.W.U32.HI R13, R13, 0x1e, R13 ;  /* 0x0000001e0d0d7819 */ /* 0x000fc40000010e0d */
[----:B------:R-:W-:Y:S01]  /*1d70*/  ISETP.GT.U32.AND P1, PT, R10, 0x28f5c28, PT ;  /* 0x028f5c280a00780c */ /* 0x000fe20003f24070 */
[----:B------:R-:W-:Y:S01]  /*1d80*/  VIADD R15, R15, 0x20 ;  /* 0x000000200f0f7836 */ /* 0x000fe20000000000 */
[----:B------:R-:W-:Y:S02]  /*1d90*/  ISETP.GT.U32.AND P2, PT, R12, 0x28f5c28, PT ;  /* 0x028f5c280c00780c */ /* 0x000fe40003f44070 */
[----:B------:R-:W-:Y:S01]  /*1da0*/  ISETP.GE.U32.AND P3, PT, R13, 0x28f5c29, PT ;  /* 0x028f5c290d00780c */ /* 0x000fe20003f66070 */
[----:B------:R-:W-:-:S12]  /*1db0*/  @P0 BRA `(.L_x_25) ;  /* 0x0000000400080947 */ /* 0x000fd80003800000 */
[----:B------:R-:W-:-:S04]  /*1dc0*/  IMAD.MOV.U32 R4, RZ, RZ, RZ ;  /* 0x000000ffff047224 */ /* 0x000fc800078e00ff */
[----:B------:R-:W-:-:S05]  /*1dd0*/  IMAD.HI R0, R5, -0x53896e7b, R4 ;  /* 0xac76918505007827 */ /* 0x000fca00078e0204 */
[----:B------:R-:W-:-:S04]  /*1de0*/  SHF.R.U32.HI R11, RZ, 0x1f, R0 ;  /* 0x0000001fff0b7819 */ /* 0x000fc80000011600 */
[----:B------:R-:W-:-:S05]  /*1df0*/  LEA.HI R11, R0, R11, RZ, 0x1a ;  /* 0x0000000b000b7211 */ /* 0x000fca00078fd0ff */
[----:B------:R-:W-:-:S04]  /*1e00*/  IMAD R11, R11, -0x5f, R5 ;  /* 0xffffffa10b0b7824 */ /* 0x000fc800078e0205 */
[----:B------:R-:W-:-:S05]  /*1e10*/  VIADD R11, R11, 0x20 ;  /* 0x000000200b0b7836 */ /* 0x000fca0000000000 */
[----:B------:R0:W-:Y:S04]  /*1e20*/  STG.E.U8 desc[UR4][R2.64], R11 ;  /* 0x0000000b02007986 */ /* 0x0001e8000c101104 */
        /* <DEDUP_REMOVED lines=58> */
[----:B------:R0:W-:Y:S02]  /*21d0*/  STG.E.U8 desc[UR4][R2.64+0x3b], R11 ;  /* 0x00003b0b02007986 */ /* 0x0001e4000c101104 */
.L_x_25:
[----:B------:R-:W-:Y:S05]  /*21e0*/  BSYNC.RECONVERGENT B0 ;  /* 0x0000000000007941 */ /* 0x000fea0003800200 */
.L_x_24:
[----:B------:R-:W-:Y:S04]  /*21f0*/  BSSY.RECONVERGENT B0, `(.L_x_26) ;  /* 0x0000044000007945 */ /* 0x000fe80003800200 */
[----:B------:R-:W-:Y:S05]  /*2200*/  @P1 BRA `(.L_x_27) ;  /* 0x0000000400081947 */ /* 0x000fea0003800000 */
        /* <DEDUP_REMOVED lines=66> */
.L_x_27:
[----:B------:R-:W-:Y:S05]  /*2630*/  BSYNC.RECONVERGENT B0 ;  /* 0x0000000000007941 */ /* 0x000fea0003800200 */
.L_x_26:
[----:B------:R-:W-:Y:S04]  /*2640*/  BSSY.RECONVERGENT B0, `(.L_x_28) ;  /* 0x0000044000007945 */ /* 0x000fe80003800200 */
[----:B------:R-:W-:Y:S05]  /*2650*/  @P2 BRA `(.L_x_29) ;  /* 0x0000000400082947 */ /* 0x000fea0003800000 */
[----:B------:R-:W-:-:S04]  /*2660*/  IMAD.MOV.U32 R8, RZ, RZ, RZ ;  /* 0x000000ffff087224 */ /* 0x000fc800078e00ff */
[----:B------:R-:W-:-:S05]  /*2670*/  IMAD.HI R0, R9, -0x53896e7b, R8 ;  /* 0xac76918509007827 */ /* 0x000fca00078e0208 */
[----:B-1----:R-:W-:-:S04]  /*2680*/  SHF.R.U32.HI R5, RZ, 0x1f, R0 ;  /* 0x0000001fff057819 */ /* 0x002fc80000011600 */
        /* <DEDUP_REMOVED lines=63> */
.L_x_29:
[----:B------:R-:W-:Y:S05]  /*2a80*/  BSYNC.RECONVERGENT B0 ;  /* 0x0000000000007941 */ /* 0x000fea0003800200 */
.L_x_28:
[----:B------:R-:W-:Y:S01]  /*2a90*/  BSSY.RECONVERGENT B0, `(.L_x_30) ;  /* 0x00000b7000007945 */ /* 0x000fe20003800200 */
[----:B------:R-:W-:-:S03]  /*2aa0*/  PRMT R7, R15, 0x7610, R7 ;  /* 0x000076100f077816 */ /* 0x000fc60000000007 */
[----:B------:R-:W-:Y:S05]  /*2ab0*/  @!P3 BRA `(.L_x_31) ;  /* 0x0000000000f4b947 */ /* 0x000fea0003800000 */
[----:B------:R4:W5:Y:S04]  /*2ac0*/  LDG.E.U8 R59, desc[UR4][R2.64+0xc0] ;  /* 0x0000c004023b7981 */ /* 0x000968000c1e1100 */
[----:B------:R4:W5:Y:S04]  /*2ad0*/  LDG.E.U8 R61, desc[UR4][R2.64+0xc1] ;  /* 0x0000c104023d7981 */ /* 0x000968000c1e1100 */
[----:B------:R4:W5:Y:S04]  /*2ae0*/  LDG.E.U8 R62, desc[UR4][R2.64+0xc2] ;  /* 0x0000c204023e7981 */ /* 0x000968000c1e1100 */
[----:B------:R4:W5:Y:S04]  /*2af0*/  LDG.E.U8 R55, desc[UR4][R2.64+0xc3] ;  /* 0x0000c30402377981 */ /* 0x000968000c1e1100 */
[----:B------:R4:W5:Y:S04]  /*2b00*/  LDG.E.U8 R57, desc[UR4][R2.64+0xc4] ;  /* 0x0000c40402397981 */ /* 0x000968000c1e1100 */
[----:B---3--:R4:W5:Y:S04]  /*2b10*/  LDG.E.U8 R35, desc[UR4][R2.64+0xc5] ;  /* 0x0000c50402237981 */ /* 0x008968000c1e1100 */
[----:B------:R4:W5:Y:S04]  /*2b20*/  LDG.E.U8 R56, desc[UR4][R2.64+0xc6] ;  /* 0x0000c60402387981 */ /* 0x000968000c1e1100 */
        /* <DEDUP_REMOVED lines=23> */
[----:B-12---:R4:W5:Y:S04]  /*2ca0*/  LDG.E.U8 R5, desc[UR4][R2.64+0xde] ;  /* 0x0000de0402057981 */ /* 0x006968000c1e1100 */
[----:B0-----:R4:W5:Y:S04]  /*2cb0*/  LDG.E.U8 R11, desc[UR4][R2.64+0xdf] ;  /* 0x0000df04020b7981 */ /* 0x001968000c1e1100 */
        /* <DEDUP_REMOVED lines=27> */
[----:B------:R4:W5:Y:S01]  /*2e70*/  LDG.E.U8 R7, desc[UR4][R2.64+0xfb] ;  /* 0x0000fb0402077981 */ /* 0x000962000c1e1100 */
[----:B------:R-:W-:Y:S05]  /*2e80*/  BRA `(.L_x_32) ;  /* 0x0000000400dc7947 */ /* 0x000fea0003800000 */
.L_x_31:
[----:B------:R4:W-:Y:S01]  /*2e90*/  STG.E.U8 desc[UR4][R2.64+0xc0], R7 ;  /* 0x0000c00702007986 */ /* 0x0009e2000c101104 */
[C---:B------:R-:W-:Y:S02]  /*2ea0*/  PRMT R15, R7.reuse, 0x7610, R15 ;  /* 0x00007610070f7816 */ /* 0x040fe4000000000f */
[C---:B------:R-:W-:Y:S01]  /*2eb0*/  PRMT R17, R7.reuse, 0x7610, R17 ;  /* 0x0000761007117816 */ /* 0x040fe20000000011 */
[----:B------:R4:W-:Y:S01]  /*2ec0*/  STG.E.U8 desc[UR4][R2.64+0xc1], R7 ;  /* 0x0000c10702007986 */ /* 0x0009e2000c101104 */
[C---:B------:R-:W-:Y:S02]  /*2ed0*/  PRMT R27, R7.reuse, 0x7610, R27 ;  /* 0x00007610071b7816 */ /* 0x040fe4000000001b */
[C---:B------:R-:W-:Y:S01]  /*2ee0*/  PRMT R28, R7.reuse, 0x7610, R28 ;  /* 0x00007610071c7816 */ /* 0x040fe2000000001c */
[----:B------:R4:W-:Y:S01]  /*2ef0*/  STG.E.U8 desc[UR4][R2.64+0xc2], R7 ;  /* 0x0000c20702007986 */ /* 0x0009e2000c101104 */
[C---:B---3--:R-:W-:Y:S02]  /*2f00*/  PRMT R31, R7.reuse, 0x7610, R31 ;  /* 0x00007610071f7816 */ /* 0x048fe4000000001f */
[C---:B------:R-:W-:Y:S01]  /*2f10*/  PRMT R33, R7.reuse, 0x7610, R33 ;  /* 0x0000761007217816 */ /* 0x040fe20000000021 */
[----:B------:R4:W-:Y:S01]  /*2f20*/  STG.E.U8 desc[UR4][R2.64+0xc3], R7 ;  /* 0x0000c30702007986 */ /* 0x0009e2000c101104 */
[----:B------:R-:W-:-:S02]  /*2f30*/  PRMT R47, R7, 0x7610, R47 ;  /* 0x00007610072f7816 */ /* 0x000fc4000000002f */
[C---:B------:R-:W-:Y:S01]  /*2f40*/  PRMT R46, R7.reuse, 0x7610, R46 ;  /* 0x00007610072e7816 */ /* 0x040fe2000000002e */
[----:B------:R4:W-:Y:S01]  /*2f50*/  STG.E.U8 desc[UR4][R2.64+0xc4], R7 ;  /* 0x0000c40702007986 */ /* 0x0009e2000c101104 */
[C---:B------:R-:W-:Y:S02]  /*2f60*/  PRMT R39, R7.reuse, 0x7610, R39 ;  /* 0x0000761007277816 */ /* 0x040fe40000000027 */
[C---:B------:R-:W-:Y:S01]  /*2f70*/  PRMT R40, R7.reuse, 0x7610, R40 ;  /* 0x0000761007287816 */ /* 0x040fe20000000028 */
[----:B------:R4:W-:Y:S01]  /*2f80*/  STG.E.U8 desc[UR4][R2.64+0xc5], R7 ;  /* 0x0000c50702007986 */ /* 0x0009e2000c101104 */
[C---:B------:R-:W-:Y:S02]  /*2f90*/  PRMT R9, R7.reuse, 0x7610, R9 ;  /* 0x0000761007097816 */ /* 0x040fe40000000009 */
        /* <DEDUP_REMOVED lines=24> */
[C---:B0-----:R-:W-:Y:S01]  /*3120*/  PRMT R11, R7.reuse, 0x7610, R11 ;  /* 0x00007610070b7816 */ /* 0x041fe2000000000b */
[----:B------:R4:W-:Y:S01]  /*3130*/  STG.E.U8 desc[UR4][R2.64+0xce], R7 ;  /* 0x0000ce0702007986 */ /* 0x0009e2000c101104 */
[C---:B-12---:R-:W-:Y:S02]  /*3140*/  PRMT R5, R7.reuse, 0x7610, R5 ;  /* 0x0000761007057816 */ /* 0x046fe40000000005 */
        /* <DEDUP_REMOVED lines=44> */
[----:B------:R-:W-:-:S03]  /*3410*/  PRMT R59, R7, 0x7610, R59 ;  /* 0x00007610073b7816 */ /* 0x000fc6000000003b */
        /* <DEDUP_REMOVED lines=30> */
.L_x_32:
[----:B------:R-:W-:Y:S05]  /*3600*/  BSYNC.RECONVERGENT B0 ;  /* 0x0000000000007941 */ /* 0x000fea0003800200 */
.L_x_30:
[----:B-----5:R-:W-:Y:S02]  /*3610*/  LOP3.LUT R62, R62, 0xffff, RZ, 0xc0, !PT ;  /* 0x0000ffff3e3e7812 */ /* 0x020fe400078ec0ff */
[----:B------:R-:W-:Y:S02]  /*3620*/  LOP3.LUT R59, R59, 0xffff, RZ, 0xc0, !PT ;  /* 0x0000ffff3b3b7812 */ /* 0x000fe400078ec0ff */
[----:B------:R-:W-:Y:S02]  /*3630*/  PRMT R62, R62, 0x8880, RZ ;  /* 0x000088803e3e7816 */ /* 0x000fe400000000ff */
[----:B------:R-:W-:Y:S02]  /*3640*/  PRMT R59, R59, 0x8880, RZ ;  /* 0x000088803b3b7816 */ /* 0x000fe400000000ff */
[----:B------:R-:W-:Y:S01]  /*3650*/  LOP3.LUT R61, R61, 0xffff, RZ, 0xc0, !PT ;  /* 0x0000ffff3d3d7812 */ /* 0x000fe200078ec0ff */
[----:B------:R-:W-:Y:S01]  /*3660*/  VIADD R62, R62, 0xffffff94 ;  /* 0xffffff943e3e7836 */ /* 0x000fe20000000000 */
[----:B------:R-:W-:Y:S01]  /*3670*/  LOP3.LUT R57, R57, 0xffff, RZ, 0xc0, !PT ;  /* 0x0000ffff39397812 */ /* 0x000fe200078ec0ff */
[----:B------:R-:W-:Y:S01]  /*3680*/  VIADD R59, R59, 0xffffffb8 ;  /* 0xffffffb83b3b7836 */ /* 0x000fe20000000000 */
[----:B------:R-:W-:-:S02]  /*3690*/  PRMT R61, R61, 0x8880, RZ ;  /* 0x000088803d3d7816 */ /* 0x000fc400000000ff */
[----:B------:R-:W-:Y:S02]  /*36a0*/  IABS R62, R62 ;  /* 0x0000003e003e7213 */ /* 0x000fe40000000000 */
[----:B------:R-:W-:Y:S01]  /*36b0*/  LOP3.LUT R55, R55, 0xffff, RZ, 0xc0, !PT ;  /* 0x0000ffff37377812 */ /* 0x000fe200078ec0ff */
[----:B------:R-:W-:Y:S01]  /*36c0*/  VIADD R61, R61, 0xffffff9b ;  /* 0xffffff9b3d3d7836 */ /* 0x000fe20000000000 */
[----:B------:R-:W-:Y:S01]  /*36d0*/  IABS R63, R59 ;  /* 0x0000003b003f7213 */ /* 0x000fe20000000000 */
[----:B------:R-:W-:Y:S01]  /*36e0*/  IMAD.MOV.U32 R59, RZ, RZ, R62 ;  /* 0x000000ffff3b7224 */ /* 0x000fe200078e003e */
[----:B------:R-:W-:Y:S02]  /*36f0*/  PRMT R57, R57, 0x8880, RZ ;  /* 0x0000888039397816 */ /* 0x000fe400000000ff */
[----:B------:R-:W-:Y:S01]  /*3700*/  PRMT R55, R55, 0x8880, RZ ;  /* 0x0000888037377816 */ /* 0x000fe200000000ff */
[----:B------:R-:W-:Y:S01]  /*3710*/  IMAD.MOV.U32 R62, RZ, RZ, R63 ;  /* 0x000000ffff3e7224 */ /* 0x000fe200078e003f */
[----:B------:R-:W-:Y:S01]  /*3720*/  LOP3.LUT R56, R56, 0xffff, RZ, 0xc0, !PT ;  /* 0x0000ffff38387812 */ /* 0x000fe200078ec0ff */
[----:B------:R-:W-:Y:S01]  /*3730*/  VIADD R57, R57, 0xffffff91 ;  /* 0xffffff9139397836 */ /* 0x000fe20000000000 */
[----:B------:R-:W-:Y:S01]  /*3740*/  LOP3.LUT R35, R35, 0xffff, RZ, 0xc0, !PT ;  /* 0x0000ffff23237812 */ /* 0x000fe200078ec0ff */
[----:B------:R-:W-:Y:S01]  /*3750*/  VIADD R55, R55, 0xffffff94 ;  /* 0xffffff9437377836 */ /* 0x000fe20000000000 */
[----:B------:R-:W-:-:S02]  /*3760*/  IABS R61, R61 ;  /* 0x0000003d003d7213 */ /* 0x000fc40000000000 */
[----:B------:R-:W-:Y:S02]  /*3770*/  PRMT R56, R56, 0x8880, RZ ;  /* 0x0000888038387816 */ /* 0x000fe400000000ff */
[----:B------:R-:W-:Y:S02]  /*3780*/  PRMT R35, R35, 0x8880, RZ ;  /* 0x0000888023237816 */ /* 0x000fe400000000ff */
[----:B------:R-:W-:Y:S02]  /*3790*/  IADD3 R59, PT, PT, R59, R62, R61 ;  /* 0x0000003e3b3b7210 */ /* 0x000fe40007ffe03d */
[----:B------:R-:W-:Y:S01]  /*37a0*/  IABS R62, R57 ;  /* 0x00000039003e7213 */ /* 0x000fe20000000000 */
[----:B------:R-:W-:Y:S01]  /*37b0*/  VIADD R57, R56, 0xffffffa9 ;  /* 0xffffffa938397836 */ /* 0x000fe20000000000 */
[----:B------:R-:W-:Y:S01]  /*37c0*/  IABS R55, R55 ;  /* 0x0000003700377213 */ /* 0x000fe20000000000 */
[----:B------:R-:W-:Y:S01]  /*37d0*/  VIADD R56, R35, 0xffffffe0 ;  /* 0xffffffe023387836 */ /* 0x000fe20000000000 */
[----:B------:R-:W-:Y:S01]  /*37e0*/  LOP3.LUT R54, R54, 0xffff, RZ, 0xc0, !PT ;  /* 0x0000ffff36367812 */ /* 0x000fe200078ec0ff */
[----:B------:R-:W2:Y:S01]  /*37f0*/  LDG.E.S8 R35, desc[UR4][R2.64] ;  /* 0x0000000402237981 */ /* 0x000ea2000c1e1300 */
[----:B------:R-:W-:-:S02]  /*3800*/  IADD3 R55, PT, PT, R62, R59, R55 ;  /* 0x0000003b3e377210 */ /* 0x000fc40007ffe037 */
[----:B------:R-:W-:Y:S01]  /*3810*/  IABS R57, R57 ;  /* 0x0000003900397213 */ /* 0x000fe20000000000 */
[----:B------:R-:W3:Y:S01]  /*3820*/  LDG.E.S8 R59, desc[UR4][R2.64+0x1] ;  /* 0x00000104023b7981 */ /* 0x000ee2000c1e1300 */
[----:B------:R-:W-:Y:S02]  /*3830*/  IABS R62, R56 ;  /* 0x00000038003e7213 */ /* 0x000fe40000000000 */
[----:B------:R-:W-:Y:S01]  /*3840*/  LOP3.LUT R61, R18, 0xffff, RZ, 0xc0, !PT ;  /* 0x0000ffff123d7812 */ /* 0x000fe200078ec0ff */
[----:B------:R-:W-:Y:S01]  /*3850*/  IMAD.MOV.U32 R56, RZ, RZ, R57 ;  /* 0x000000ffff387224 */ /* 0x000fe200078e0039 */
[----:B------:R-:W-:Y:S01]  /*3860*/  PRMT R54, R54, 0x8880, RZ ;  /* 0x0000888036367816 */ /* 0x000fe200000000ff */
[----:B------:R-:W4:Y:S01]  /*3870*/  LDG.E.S8 R18, desc[UR4][R2.64+0x2] ;  /* 0x0000020402127981 */ /* 0x000f22000c1e1300 */
[----:B------:R-:W-:Y:S01]  /*3880*/  IMAD.MOV.U32 R57, RZ, RZ, R62 ;  /* 0x000000ffff397224 */ /* 0x000fe200078e003e */
[----:B------:R-:W-:Y:S02]  /*3890*/  PRMT R61, R61, 0x8880, RZ ;  /* 0x000088803d3d7816 */ /* 0x000fe400000000ff */
[----:B------:R-:W-:-:S02]  /*38a0*/  VIADD R54, R54, 0xffffff91 ;  /* 0xffffff9136367836 */ /* 0x000fc40000000000 */
[----:B------:R-:W-:Y:S01]  /*38b0*/  IADD3 R55, PT, PT, R56, R55, R57 ;  /* 0x0000003738377210 */ /* 0x000fe20007ffe039 */
[----:B------:R-:W-:Y:S01]  /*38c0*/  IMAD.MOV.U32 R56, RZ, RZ, R61 ;  /* 0x000000ffff387224 */ /* 0x000fe200078e003d */
[----:B------:R-:W-:Y:S01]  /*38d0*/  LOP3.LUT R12, R12, 0xffff, RZ, 0xc0, !PT ;  /* 0x0000ffff0c0c7812 */ /* 0x000fe200078ec0ff */
[----:B------:R-:W4:Y:S01]  /*38e0*/  LDG.E.S8 R57, desc[UR4][R2.64+0x3] ;  /* 0x0000030402397981 */ /* 0x000f22000c1e1300 */
[----:B------:R-:W-:Y:S01]  /*38f0*/  LOP3.LUT R61, R0, 0xffff, RZ, 0xc0, !PT ;  /* 0x0000ffff003d7812 */ /* 0x000fe200078ec0ff */
[----:B------:R-:W-:Y:S01]  /*3900*/  VIADD R56, R56, 0xffffff8e ;  /* 0xffffff8e38387836 */ /* 0x000fe20000000000 */
[----:B------:R-:W-:Y:S01]  /*3910*/  IABS R54, R54 ;  /* 0x0000003600367213 */ /* 0x000fe20000000000 */
[----:B------:R-:W4:Y:S01]  /*3920*/  LDG.E.S8 R0, desc[UR4][R2.64+0x4] ;  /* 0x0000040402007981 */ /* 0x000f22000c1e1300 */
[----:B------:R-:W-:Y:S02]  /*3930*/  PRMT R62, R12, 0x8880, RZ ;  /* 0x000088800c3e7816 */ /* 0x000fe400000000ff */
[----:B------:R-:W-:Y:S01]  /*3940*/  PRMT R12, R61, 0x8880, RZ ;  /* 0x000088803d0c7816 */ /* 0x000fe200000000ff */
[----:B------:R-:W-:Y:S01]  /*3950*/  IMAD.MOV.U32 R61, RZ, RZ, R54 ;  /* 0x000000ffff3d7224 */ /* 0x000fe200078e0036 */
[----:B------:R-:W-:Y:S01]  /*3960*/  IABS R56, R56 ;  /* 0x0000003800387213 */ /* 0x000fe20000000000 */
[----:B------:R-:W-:-:S03]  /*3970*/  IMAD.MOV.U32 R54, RZ, RZ, R62 ;  /* 0x000000ffff367224 */ /* 0x000fc600078e003e */
[----:B------:R-:W-:Y:S01]  /*3980*/  IADD3 R55, PT, PT, R56, R55, R61 ;  /* 0x0000003738377210 */ /* 0x000fe20007ffe03d */
[----:B------:R-:W-:Y:S02]  /*3990*/  VIADD R56, R54, 0xffffff9c ;  /* 0xffffff9c36387836 */ /* 0x000fe40000000000 */
[----:B------:R-:W-:Y:S02]  /*39a0*/  VIADD R54, R12, 0xffffff94 ;  /* 0xffffff940c367836 */ /* 0x000fe40000000000 */
[----:B------:R-:W4:Y:S01]  /*39b0*/  LDG.E.S8 R12, desc[UR4][R2.64+0x6] ;  /* 0x00000604020c7981 */ /* 0x000f22000c1e1300 */
[----:B------:R-:W-:Y:S02]  /*39c0*/  LOP3.LUT R45, R45, 0xffff, RZ, 0xc0, !PT ;  /* 0x0000ffff2d2d7812 */ /* 0x000fe400078ec0ff */
[----:B------:R-:W-:Y:S02]  /*39d0*/  LOP3.LUT R6, R6, 0xffff, RZ, 0xc0, !PT ;  /* 0x0000ffff06067812 */ /* 0x000fe400078ec0ff */
[----:B------:R-:W-:-:S02]  /*39e0*/  PRMT R45, R45, 0x8880, RZ ;  /* 0x000088802d2d7816 */ /* 0x000fc400000000ff */
[----:B------:R-:W-:Y:S02]  /*39f0*/  PRMT R6, R6, 0x8880, RZ ;  /* 0x0000888006067816 */ /* 0x000fe400000000ff */
[----:B------:R-:W-:Y:S01]  /*3a00*/  IABS R61, R56 ;  /* 0x00000038003d7213 */ /* 0x000fe20000000000 */
[----:B------:R-:W-:Y:S01]  /*3a10*/  VIADD R45, R45, 0xffffffb8 ;  /* 0xffffffb82d2d7836 */ /* 0x000fe20000000000 */
[----:B------:R-:W-:Y:S01]  /*3a20*/  LOP3.LUT R51, R51, 0xffff, RZ, 0xc0, !PT ;  /* 0x0000ffff33337812 */ /* 0x000fe200078ec0ff */
[----:B------:R-:W-:Y:S01]  /*3a30*/  VIADD R6, R6, 0xffffffdf ;  /* 0xffffffdf06067836 */ /* 0x000fe20000000000 */
[----:B------:R-:W-:Y:S01]  /*3a40*/  IABS R62, R54 ;  /* 0x00000036003e7213 */ /* 0x000fe20000000000 */
[----:B------:R-:W4:Y:S01]  /*3a50*/  LDG.E.S8 R56, desc[UR4][R2.64+0x5] ;  /* 0x0000050402387981 */ /* 0x000f22000c1e1300 */
[----:B------:R-:W-:Y:S02]  /*3a60*/  LOP3.LUT R50, R50, 0xffff, RZ, 0xc0, !PT ;  /* 0x0000ffff32327812 */ /* 0x000fe400078ec0ff */
[----:B------:R-:W-:-:S02]  /*3a70*/  LOP3.LUT R44, R44, 0xffff, RZ, 0xc0, !PT ;  /* 0x0000ffff2c2c7812 */ /* 0x000fc400078ec0ff */
[----:B------:R-:W-:Y:S01]  /*3a80*/  LOP3.LUT R43, R43, 0xffff, RZ, 0xc0, !PT ;  /* 0x0000ffff2b2b7812 */ /* 0x000fe200078ec0ff */
[----:B------:R-:W-:Y:S01]  /*3a90*/  IMAD.MOV.U32 R54, RZ, RZ, R61 ;  /* 0x000000ffff367224 */ /* 0x000fe200078e003d */
[----:B------:R-:W-:Y:S01]  /*3aa0*/  PRMT R51, R51, 0x8880, RZ ;  /* 0x0000888033337816 */ /* 0x000fe200000000ff */
[----:B------:R-:W-:Y:S01]  /*3ab0*/  IMAD.MOV.U32 R61, RZ, RZ, R62 ;  /* 0x000000ffff3d7224 */ /* 0x000fe200078e003e */
[----:B------:R-:W-:Y:S02]  /*3ac0*/  PRMT R50, R50, 0x8880, RZ ;  /* 0x0000888032327816 */ /* 0x000fe400000000ff */
[----:B------:R-:W-:Y:S02]  /*3ad0*/  IABS R45, R45 ;  /* 0x0000002d002d7213 */ /* 0x000fe40000000000 */
[----:B------:R-:W-:Y:S02]  /*3ae0*/  IABS R62, R6 ;  /* 0x00000006003e7213 */ /* 0x000fe40000000000 */
[----:B------:R-:W-:-:S02]  /*3af0*/  PRMT R44, R44, 0x8880, RZ ;  /* 0x000088802c2c7816 */ /* 0x000fc400000000ff */
[----:B------:R-:W-:Y:S01]  /*3b00*/  PRMT R43, R43, 0x8880, RZ ;  /* 0x000088802b2b7816 */ /* 0x000fe200000000ff */
[----:B------:R-:W-:Y:S01]  /*3b10*/  VIADD R51, R51, 0xffffff91 ;  /* 0xffffff9133337836 */ /* 0x000fe20000000000 */
[----:B------:R-:W-:Y:S01]  /*3b20*/  LOP3.LUT R60, R60, 0xffff, RZ, 0xc0, !PT ;  /* 0x0000ffff3c3c7812 */ /* 0x000fe200078ec0ff */
[----:B------:R-:W-:Y:S01]  /*3b30*/  VIADD R50, R50, 0xffffff94 ;  /* 0xffffff9432327836 */ /* 0x000fe20000000000 */
[----:B------:R-:W-:Y:S01]  /*3b40*/  LOP3.LUT R36, R36, 0xffff, RZ, 0xc0, !PT ;  /* 0x0000ffff24247812 */ /* 0x000fe200078ec0ff */
[----:B------:R-:W-:Y:S01]  /*3b50*/  IMAD.MOV.U32 R6, RZ, RZ, R45 ;  /* 0x000000ffff067224 */ /* 0x000fe200078e002d */
[----:B------:R-:W-:Y:S01]  /*3b60*/  IADD3 R61, PT, PT, R54, R55, R61 ;  /* 0x00000037363d7210 */ /* 0x000fe20007ffe03d */
[----:B------:R-:W-:Y:S02]  /*3b70*/  IMAD.MOV.U32 R45, RZ, RZ, R62 ;  /* 0x000000ffff2d7224 */ /* 0x000fe400078e003e */
[----:B------:R-:W-:Y:S02]  /*3b80*/  VIADD R44, R44, 0xffffff94 ;  /* 0xffffff942c2c7836 */ /* 0x000fe40000000000 */
[----:B------:R-:W-:Y:S01]  /*3b90*/  VIADD R43, R43, 0xffffff9b ;  /* 0xffffff9b2b2b7836 */ /* 0x000fe20000000000 */
[----:B------:R-:W-:Y:S01]  /*3ba0*/  IABS R51, R51 ;  /* 0x0000003300337213 */ /* 0x000fe20000000000 */
[----:B------:R-:W4:Y:S01]  /*3bb0*/  LDG.E.S8 R54, desc[UR4][R2.64+0x8] ;  /* 0x0000080402367981 */ /* 0x000f22000c1e1300 */
[----:B------:R-:W-:-:S02]  /*3bc0*/  IABS R62, R50 ;  /* 0x00000032003e7213 */ /* 0x000fc40000000000 */
[----:B------:R-:W-:Y:S01]  /*3bd0*/  PRMT R60, R60, 0x8880, RZ ;  /* 0x000088803c3c7816 */ /* 0x000fe200000000ff */
[----:B------:R-:W4:Y:S01]  /*3be0*/  LDG.E.S8 R55, desc[UR4][R2.64+0x7] ;  /* 0x0000070402377981 */ /* 0x000f22000c1e1300 */
[----:B------:R-:W-:Y:S02]  /*3bf0*/  PRMT R36, R36, 0x8880, RZ ;  /* 0x0000888024247816 */ /* 0x000fe400000000ff */
[----:B------:R-:W-:Y:S02]  /*3c00*/  IADD3 R61, PT, PT, R6, R61, R45 ;  /* 0x0000003d063d7210 */ /* 0x000fe40007ffe02d */
[----:B------:R-:W-:Y:S02]  /*3c10*/  IABS R44, R44 ;  /* 0x0000002c002c7213 */ /* 0x000fe40000000000 */
[----:B------:R-:W-:Y:S01]  /*3c20*/  IABS R43, R43 ;  /* 0x0000002b002b7213 */ /* 0x000fe20000000000 */
[----:B------:R-:W-:Y:S01]  /*3c30*/  IMAD.MOV.U32 R50, RZ, RZ, R51 ;  /* 0x000000ffff327224 */ /* 0x000fe200078e0033 */
[----:B------:R-:W4:Y:S01]  /*3c40*/  LDG.E.S8 R6, desc[UR4][R2.64+0xa] ;  /* 0x00000a0402067981 */ /* 0x000f22000c1e1300 */
[----:B------:R-:W-:Y:S01]  /*3c50*/  IMAD.MOV.U32 R51, RZ, RZ, R62 ;  /* 0x000000ffff337224 */ /* 0x000fe200078e003e */
[----:B------:R-:W-:Y:S01]  /*3c60*/  IADD3 R61, PT, PT, R44, R61, R43 ;  /* 0x0000003d2c3d7210 */ /* 0x000fe20007ffe02b */
[----:B------:R-:W-:Y:S01]  /*3c70*/  VIADD R60, R60, 0xffffffa9 ;  /* 0xffffffa93c3c7836 */ /* 0x000fe20000000000 */
[----:B------:R-:W-:Y:S01]  /*3c80*/  LOP3.LUT R29, R29, 0xffff, RZ, 0xc0, !PT ;  /* 0x0000ffff1d1d7812 */ /* 0x000fe200078ec0ff */
[----:B------:R-:W-:Y:S01]  /*3c90*/  VIADD R36, R36, 0xffffffe0 ;  /* 0xffffffe024247836 */ /* 0x000fe20000000000 */
[----:B------:R-:W-:Y:S01]  /*3ca0*/  IADD3 R61, PT, PT, R50, R61, R51 ;  /* 0x0000003d323d7210 */ /* 0x000fe20007ffe033 */
[----:B------:R-:W4:Y:S01]  /*3cb0*/  LDG.E.S8 R45, desc[UR4][R2.64+0x9] ;  /* 0x00000904022d7981 */ /* 0x000f22000c1e1300 */
[----:B------:R-:W-:-:S02]  /*3cc0*/  IABS R60, R60 ;  /* 0x0000003c003c7213 */ /* 0x000fc40000000000 */
[----:B------:R-:W-:Y:S01]  /*3cd0*/  IABS R36, R36 ;  /* 0x0000002400247213 */ /* 0x000fe20000000000 */
[----:B------:R-:W4:Y:S03]  /*3ce0*/  LDG.E.S8 R44, desc[UR4][R2.64+0xb] ;  /* 0x00000b04022c7981 */ /* 0x000f26000c1e1300 */
[----:B------:R-:W-:Y:S01]  /*3cf0*/  IADD3 R60, PT, PT, R60, R61, R36 ;  /* 0x0000003d3c3c7210 */ /* 0x000fe20007ffe024 */
[----:B------:R-:W4:Y:S01]  /*3d00*/  LDG.E.S8 R43, desc[UR4][R2.64+0xc] ;  /* 0x00000c04022b7981 */ /* 0x000f22000c1e1300 */
[----:B------:R-:W-:Y:S02]  /*3d10*/  LOP3.LUT R36, R34, 0xffff, RZ, 0xc0, !PT ;  /* 0x0000ffff22247812 */ /* 0x000fe400078ec0ff */
[----:B------:R-:W-:Y:S01]  /*3d20*/  PRMT R29, R29, 0x8880, RZ ;  /* 0x000088801d1d7816 */ /* 0x000fe200000000ff */
[----:B------:R-:W4:Y:S01]  /*3d30*/  LDG.E.S8 R50, desc[UR4][R2.64+0xe] ;  /* 0x00000e0402327981 */ /* 0x000f22000c1e1300 */
[----:B------:R-:W-:-:S03]  /*3d40*/  PRMT R61, R36, 0x8880, RZ ;  /* 0x00008880243d7816 */ /* 0x000fc600000000ff */
[----:B------:R-:W-:Y:S01]  /*3d50*/  VIADD R29, R29, 0xffffff91 ;  /* 0xffffff911d1d7836 */ /* 0x000fe20000000000 */
[----:B------:R-:W-:Y:S01]  /*3d60*/  LOP3.LUT R26, R26, 0xffff, RZ, 0xc0, !PT ;  /* 0x0000ffff1a1a7812 */ /* 0x000fe200078ec0ff */
[----:B------:R-:W-:Y:S01]  /*3d70*/  VIADD R61, R61, 0xffffff8e ;  /* 0xffffff8e3d3d7836 */ /* 0x000fe20000000000 */
[----:B------:R-:W-:Y:S01]  /*3d80*/  LOP3.LUT R25, R25, 0xffff, RZ, 0xc0, !PT ;  /* 0x0000ffff19197812 */ /* 0x000fe200078ec0ff */
[----:B------:R-:W4:Y:S01]  /*3d90*/  LDG.E.S8 R51, desc[UR4][R2.64+0xd] ;  /* 0x00000d0402337981 */ /* 0x000f22000c1e1300 */
[----:B------:R-:W-:Y:S02]  /*3da0*/  IABS R62, R29 ;  /* 0x0000001d003e7213 */ /* 0x000fe40000000000 */
[----:B------:R-:W-:Y:S01]  /*3db0*/  IABS R61, R61 ;  /* 0x0000003d003d7213 */ /* 0x000fe20000000000 */
[----:B------:R-:W4:Y:S01]  /*3dc0*/  LDG.E.S8 R34, desc[UR4][R2.64+0x10] ;  /* 0x0000100402227981 */ /* 0x000f22000c1e1300 */
[----:B------:R-:W-:-:S03]  /*3dd0*/  PRMT R26, R26, 0x8880, RZ ;  /* 0x000088801a1a7816 */ /* 0x000fc600000000ff */
[----:B------:R-:W-:Y:S01]  /*3de0*/  IMAD.MOV.U32 R29, RZ, RZ, R61 ;  /* 0x000000ffff1d7224 */ /* 0x000fe200078e003d */
[----:B------:R-:W-:Y:S01]  /*3df0*/  LOP3.LUT R22, R22, 0xffff, RZ, 0xc0, !PT ;  /* 0x0000ffff16167812 */ /* 0x000fe200078ec0ff */
[----:B------:R-:W-:Y:S01]  /*3e00*/  IMAD.MOV.U32 R61, RZ, RZ, R62 ;  /* 0x000000ffff3d7224 */ /* 0x000fe200078e003e */
[----:B------:R-:W-:Y:S01]  /*3e10*/  PRMT R62, R25, 0x8880, RZ ;  /* 0x00008880193e7816 */ /* 0x000fe200000000ff */
[----:B------:R-:W4:Y:S03]  /*3e20*/  LDG.E.S8 R36, desc[UR4][R2.64+0xf] ;  /* 0x00000f0402247981 */ /* 0x000f26000c1e1300 */
[----:B------:R-:W-:Y:S01]  /*3e30*/  IADD3 R25, PT, PT, R29, R60, R61 ;  /* 0x0000003c1d197210 */ /* 0x000fe20007ffe03d */
[----:B------:R-:W-:Y:S02]  /*3e40*/  IMAD.MOV.U32 R61, RZ, RZ, R26 ;  /* 0x000000ffff3d7224 */ /* 0x000fe400078e001a */
[----:B------:R-:W-:Y:S01]  /*3e50*/  IMAD.MOV.U32 R29, RZ, RZ, R62 ;  /* 0x000000ffff1d7224 */ /* 0x000fe200078e003e */
[----:B------:R-:W-:Y:S01]  /*3e60*/  LOP3.LUT R21, R21, 0xffff, RZ, 0xc0, !PT ;  /* 0x0000ffff15157812 */ /* 0x000fe200078ec0ff */
[----:B------:R-:W-:Y:S01]  /*3e70*/  VIADD R61, R61, 0xffffff9c ;  /* 0xffffff9c3d3d7836 */ /* 0x000fe20000000000 */
[----:B------:R-:W-:Y:S01]  /*3e80*/  LOP3.LUT R24, R24, 0xffff, RZ, 0xc0, !PT ;  /* 0x0000ffff18187812 */ /* 0x000fe200078ec0ff */
[----:B------:R-:W-:Y:S01]  /*3e90*/  VIADD R60, R29, 0xffffff94 ;  /* 0xffffff941d3c7836 */ /* 0x000fe20000000000 */
[----:B------:R-:W4:Y:S02]  /*3ea0*/  LDG.E.S8 R26, desc[UR4][R2.64+0x12] ;  /* 0x00001204021a7981 */ /* 0x000f24000c1e1300 */
[----:B------:R-:W-:-:S02]  /*3eb0*/  IABS R61, R61 ;  /* 0x0000003d003d7213 */ /* 0x000fc40000000000 */
[----:B------:R-:W-:Y:S01]  /*3ec0*/  IABS R62, R60 ;  /* 0x0000003c003e7213 */ /* 0x000fe20000000000 */
[----:B------:R-:W4:Y:S02]  /*3ed0*/  LDG.E.S8 R29, desc[UR4][R2.64+0x11] ;  /* 0x00001104021d7981 */ /* 0x000f24000c1e1300 */
[----:B------:R-:W-:Y:S02]  /*3ee0*/  IMAD.MOV.U32 R60, RZ, RZ, R61 ;  /* 0x000000ffff3c7224 */ /* 0x000fe400078e003d */
[----:B------:R-:W-:-:S05]  /*3ef0*/  IMAD.MOV.U32 R61, RZ, RZ, R62 ;  /* 0x000000ffff3d7224 */ /* 0x000fca00078e003e */
[----:B------:R-:W-:Y:S02]  /*3f00*/  IADD3 R25, PT, PT, R60, R25, R61 ;  /* 0x000000193c197210 */ /* 0x000fe40007ffe03d */
[----:B------:R-:W-:Y:S02]  /*3f10*/  LOP3.LUT R60, R23, 0xffff, RZ, 0xc0, !PT ;  /* 0x0000ffff173c7812 */ /* 0x000fe400078ec0ff */
[----:B------:R-:W-:Y:S02]  /*3f20*/  PRMT R23, R22, 0x8880, RZ ;  /* 0x0000888016177816 */ /* 0x000fe400000000ff */
[----:B------:R-:W-:Y:S02]  /*3f30*/  PRMT R22, R21, 0x8880, RZ ;  /* 0x0000888015167816 */ /* 0x000fe400000000ff */
[----:B------:R-:W-:Y:S02]  /*3f40*/  PRMT R60, R60, 0x8880, RZ ;  /* 0x000088803c3c7816 */ /* 0x000fe400000000ff */
[----:B------:R-:W-:Y:S01]  /*3f50*/  PRMT R61, R24, 0x8880, RZ ;  /* 0x00008880183d7816 */ /* 0x000fe200000000ff */
[----:B------:R-:W-:Y:S01]  /*3f60*/  VIADD R23, R23, 0xffffffb8 ;  /* 0xffffffb817177836 */ /* 0x000fe20000000000 */
[----:B------:R-:W4:Y:S01]  /*3f70*/  LDG.E.S8 R21, desc[UR4][R2.64+0x14] ;  /* 0x0000140402157981 */ /* 0x000f22000c1e1300 */
[----:B------:R-:W-:-:S02]  /*3f80*/  VIADD R22, R22, 0xffffffdf ;  /* 0xffffffdf16167836 */ /* 0x000fc40000000000 */
[----:B------:R-:W-:Y:S02]  /*3f90*/  IMAD.MOV.U32 R24, RZ, RZ, R60 ;  /* 0x000000ffff187224 */ /* 0x000fe400078e003c */
[----:B------:R-:W-:Y:S01]  /*3fa0*/  IMAD.MOV.U32 R60, RZ, RZ, R61 ;  /* 0x000000ffff3c7224 */ /* 0x000fe200078e003d */
[----:B------:R-:W-:Y:S02]  /*3fb0*/  IABS R61, R23 ;  /* 0x00000017003d7213 */ /* 0x000fe40000000000 */
[----:B------:R-:W-:Y:S01]  /*3fc0*/  IABS R62, R22 ;  /* 0x00000016003e7213 */ /* 0x000fe20000000000 */
[----:B------:R-:W-:Y:S01]  /*3fd0*/  VIADD R60, R60, 0xffffff94 ;  /* 0xffffff943c3c7836 */ /* 0x000fe20000000000 */
[----:B------:R-:W4:Y:S01]  /*3fe0*/  LDG.E.S8 R23, desc[UR4][R2.64+0x13] ;  /* 0x0000130402177981 */ /* 0x000f22000c1e1300 */
[----:B------:R-:W-:Y:S02]  /*3ff0*/  VIADD R24, R24, 0xffffff9b ;  /* 0xffffff9b18187836 */ /* 0x000fe40000000000 */
[----:B------:R-:W-:Y:S01]  /*4000*/  IMAD.MOV.U32 R22, RZ, RZ, R61 ;  /* 0x000000ffff167224 */ /* 0x000fe200078e003d */
[----:B------:R-:W-:Y:S01]  /*4010*/  IABS R60, R60 ;  /* 0x0000003c003c7213 */ /* 0x000fe20000000000 */
[----:B------:R-:W-:Y:S01]  /*4020*/  IMAD.MOV.U32 R61, RZ, RZ, R62 ;  /* 0x000000ffff3d7224 */ /* 0x000fe200078e003e */
[----:B------:R-:W-:-:S04]  /*4030*/  IABS R24, R24 ;  /* 0x0000001800187213 */ /* 0x000fc80000000000 */
[----:B------:R-:W-:Y:S01]  /*4040*/  IADD3 R25, PT, PT, R22, R25, R61 ;  /* 0x0000001916197210 */ /* 0x000fe20007ffe03d */
[----:B------:R-:W-:Y:S02]  /*4050*/  IMAD.MOV.U32 R22, RZ, RZ, R60 ;  /* 0x000000ffff167224 */ /* 0x000fe400078e003c */
[----:B------:R-:W-:Y:S01]  /*4060*/  IMAD.MOV.U32 R60, RZ, RZ, R24 ;  /* 0x000000ffff3c7224 */ /* 0x000fe200078e0018 */
[----:B------:R-:W-:-:S04]  /*4070*/  LOP3.LUT R24, R20, 0xffff, RZ, 0xc0, !PT ;  /* 0x0000ffff14187812 */ /* 0x000fc800078ec0ff */
[----:B------:R-:W-:Y:S02]  /*4080*/  IADD3 R20, PT, PT, R22, R25, R60 ;  /* 0x0000001916147210 */ /* 0x000fe40007ffe03c */
[----:B------:R-:W-:Y:S01]  /*4090*/  LOP3.LUT R22, R19, 0xffff, RZ, 0xc0, !PT ;  /* 0x0000ffff13167812 */ /* 0x000fe200078ec0ff */
[----:B------:R-:W4:Y:S01]  /*40a0*/  LDG.E.S8 R25, desc[UR4][R2.64+0x15] ;  /* 0x0000150402197981 */ /* 0x000f22000c1e1300 */
[----:B------:R-:W-:Y:S02]  /*40b0*/  PRMT R24, R24, 0x8880, RZ ;  /* 0x0000888018187816 */ /* 0x000fe400000000ff */
[----:B------:R-:W-:Y:S01]  /*40c0*/  PRMT R22, R22, 0x8880, RZ ;  /* 0x0000888016167816 */ /* 0x000fe200000000ff */
[----:B------:R-:W4:Y:S02]  /*40d0*/  LDG.E.S8 R19, desc[UR4][R2.64+0x16] ;  /* 0x0000160402137981 */ /* 0x000f24000c1e1300 */
[----:B------:R-:W-:Y:S02]  /*40e0*/  VIADD R24, R24, 0xffffff91 ;  /* 0xffffff9118187836 */ /* 0x000fe40000000000 */
[----:B------:R-:W-:Y:S01]  /*40f0*/  VIADD R22, R22, 0xffffff94 ;  /* 0xffffff9416167836 */ /* 0x000fe20000000000 */
[----:B------:R-:W-:-:S02]  /*4100*/  LOP3.LUT R60, R5, 0xffff, RZ, 0xc0, !PT ;  /* 0x0000ffff053c7812 */ /* 0x000fc400078ec0ff */
[----:B------:R-:W-:Y:S02]  /*4110*/  IABS R61, R24 ;  /* 0x00000018003d7213 */ /* 0x000fe40000000000 */
[----:B------:R-:W-:Y:S01]  /*4120*/  IABS R62, R22 ;  /* 0x00000016003e7213 */ /* 0x000fe20000000000 */
[----:B------:R-:W4:Y:S01]  /*4130*/  LDG.E.S8 R24, desc[UR4][R2.64+0x17] ;  /* 0x0000170402187981 */ /* 0x000f22000c1e1300 */
[----:B------:R-:W-:Y:S02]  /*4140*/  LOP3.LUT R4, R4, 0xffff, RZ, 0xc0, !PT ;  /* 0x0000ffff04047812 */ /* 0x000fe400078ec0ff */
[----:B------:R-:W-:Y:S01]  /*4150*/  IADD3 R5, PT, PT, R61, R20, R62 ;  /* 0x000000143d057210 */ /* 0x000fe20007ffe03e */
[----:B------:R-:W4:Y:S01]  /*4160*/  LDG.E.S8 R22, desc[UR4][R2.64+0x18] ;  /* 0x0000180402167981 */ /* 0x000f22000c1e1300 */
[----:B------:R-:W-:Y:S02]  /*4170*/  PRMT R61, R60, 0x8880, RZ ;  /* 0x000088803c3d7816 */ /* 0x000fe400000000ff */
[----:B------:R-:W-:-:S02]  /*4180*/  PRMT R4, R4, 0x8880, RZ ;  /* 0x0000888004047816 */ /* 0x000fc400000000ff */
[----:B------:R-:W-:Y:S02]  /*4190*/  LOP3.LUT R60, R11, 0xffff, RZ, 0xc0, !PT ;  /* 0x0000ffff0b3c7812 */ /* 0x000fe400078ec0ff */
[----:B------:R-:W-:Y:S01]  /*41a0*/  LOP3.LUT R20, R14, 0xffff, RZ, 0xc0, !PT ;  /* 0x0000ffff0e147812 */ /* 0x000fe200078ec0ff */
[----:B------:R-:W-:Y:S02]  /*41b0*/  IMAD.MOV.U32 R14, RZ, RZ, R61 ;  /* 0x000000ffff0e7224 */ /* 0x000fe400078e003d */
[----:B------:R-:W-:Y:S01]  /*41c0*/  IMAD.MOV.U32 R11, RZ, RZ, R4 ;  /* 0x000000ffff0b7224 */ /* 0x000fe200078e0004 */
[----:B------:R-:W-:Y:S01]  /*41d0*/  PRMT R62, R20, 0x8880, RZ ;  /* 0x00008880143e7816 */ /* 0x000fe200000000ff */
[----:B------:R-:W-:Y:S01]  /*41e0*/  VIADD R14, R14, 0xffffffa9 ;  /* 0xffffffa90e0e7836 */ /* 0x000fe20000000000 */
[----:B------:R-:W-:Y:S01]  /*41f0*/  PRMT R61, R60, 0x8880, RZ ;  /* 0x000088803c3d7816 */ /* 0x000fe200000000ff */
[----:B------:R-:W-:Y:S01]  /*4200*/  VIADD R11, R11, 0xffffffe0 ;  /* 0xffffffe00b0b7836 */ /* 0x000fe20000000000 */
[----:B------:R-:W4:Y:S02]  /*4210*/  LDG.E.S8 R4, desc[UR4][R2.64+0x1a] ;  /* 0x00001a0402047981 */ /* 0x000f24000c1e1300 */
[----:B------:R-:W-:Y:S01]  /*4220*/  IABS R60, R14 ;  /* 0x0000000e003c7213 */ /* 0x000fe20000000000 */
[----:B------:R-:W-:Y:S01]  /*4230*/  IMAD.MOV.U32 R14, RZ, RZ, R62 ;  /* 0x000000ffff0e7224 */ /* 0x000fe200078e003e */
[----:B------:R-:W-:Y:S01]  /*4240*/  IABS R63, R11 ;  /* 0x0000000b003f7213 */ /* 0x000fe20000000000 */
[----:B------:R-:W-:Y:S01]  /*4250*/  IMAD.MOV.U32 R11, RZ, RZ, R61 ;  /* 0x000000ffff0b7224 */ /* 0x000fe200078e003d */
[----:B------:R-:W4:Y:S01]  /*4260*/  LDG.E.S8 R20, desc[UR4][R2.64+0x19] ;  /* 0x0000190402147981 */ /* 0x000f22000c1e1300 */
[----:B------:R-:W-:-:S02]  /*4270*/  VIADD R14, R14, 0xffffff8e ;  /* 0xffffff8e0e0e7836 */ /* 0x000fc40000000000 */
[----:B------:R-:W-:Y:S01]  /*4280*/  VIADD R11, R11, 0xffffff91 ;  /* 0xffffff910b0b7836 */ /* 0x000fe20000000000 */
[----:B------:R-:W-:Y:S01]  /*4290*/  IADD3 R63, PT, PT, R60, R5, R63 ;  /* 0x000000053c3f7210 */ /* 0x000fe20007ffe03f */
[----:B------:R-:W4:Y:S01]  /*42a0*/  LDG.E.S8 R62, desc[UR4][R2.64+0x47] ;  /* 0x00004704023e7981 */ /* 0x000f22000c1e1300 */
[----:B------:R-:W-:Y:S02]  /*42b0*/  IABS R60, R14 ;  /* 0x0000000e003c7213 */ /* 0x000fe40000000000 */
[----:B------:R-:W-:Y:S01]  /*42c0*/  IABS R61, R11 ;  /* 0x0000000b003d7213 */ /* 0x000fe20000000000 */
[----:B------:R-:W4:Y:S03]  /*42d0*/  LDG.E.S8 R5, desc[UR4][R2.64+0x42] ;  /* 0x0000420402057981 */ /* 0x000f26000c1e1300 */
[----:B------:R-:W-:Y:S01]  /*42e0*/  IADD3 R63, PT, PT, R60, R63, R61 ;  /* 0x0000003f3c3f7210 */ /* 0x000fe20007ffe03d */
[----:B------:R-:W4:Y:S04]  /*42f0*/  LDG.E.S8 R14, desc[UR4][R2.64+0x41] ;  /* 0x00004104020e7981 */ /* 0x000f28000c1e1300 */
[----:B------:R-:W4:Y:S04]  /*4300*/  LDG.E.S8 R11, desc[UR4][R2.64+0x40] ;  /* 0x00004004020b7981 */ /* 0x000f28000c1e1300 */
[----:B------:R-:W4:Y:S01]  /*4310*/  LDG.E.S8 R61, desc[UR4][R2.64+0x48] ;  /* 0x00004804023d7981 */ /* 0x000f22000c1e1300 */
[----:B--2---:R-:W-:-:S02]  /*4320*/  VIADD R35, R35, 0xffffffb8 ;  /* 0xffffffb823237836 */ /* 0x004fc40000000000 */
[----:B---3--:R-:W-:Y:S02]  /*4330*/  VIADD R59, R59, 0xffffff9b ;  /* 0xffffff9b3b3b7836 */ /* 0x008fe40000000000 */
[----:B----4-:R-:W-:Y:S01]  /*4340*/  VIADD R18, R18, 0xffffff94 ;  /* 0xffffff9412127836 */ /* 0x010fe20000000000 */
[----:B------:R-:W-:Y:S02]  /*4350*/  IABS R35, R35 ;  /* 0x0000002300237213 */ /* 0x000fe40000000000 */
[----:B------:R-:W-:Y:S02]  /*4360*/  IABS R60, R59 ;  /* 0x0000003b003c7213 */ /* 0x000fe40000000000 */
[----:B------:R-:W-:-:S05]  /*4370*/  IABS R18, R18 ;  /* 0x0000001200127213 */ /* 0x000fca0000000000 */
[----:B------:R-:W-:Y:S02]  /*4380*/  IMAD.MOV.U32 R59, RZ, RZ, R18 ;  /* 0x000000ffff3b7224 */ /* 0x000fe400078e0012 */
[----:B------:R-:W-:Y:S02]  /*4390*/  IMAD.MOV.U32 R18, RZ, RZ, R35 ;  /* 0x000000ffff127224 */ /* 0x000fe400078e0023 */
[----:B------:R-:W-:Y:S02]  /*43a0*/  IMAD.MOV.U32 R35, RZ, RZ, R60 ;  /* 0x000000ffff237224 */ /* 0x000fe400078e003c */
[----:B------:R-:W-:Y:S02]  /*43b0*/  VIADD R0, R0, 0xffffff91 ;  /* 0xffffff9100007836 */ /* 0x000fe40000000000 */
[----:B------:R-:W-:Y:S01]  /*43c0*/  VIADD R57, R57, 0xffffff94 ;  /* 0xffffff9439397836 */ /* 0x000fe20000000000 */
[----:B------:R-:W-:Y:S02]  /*43d0*/  IADD3 R59, PT, PT, R59, R18, R35 ;  /* 0x000000123b3b7210 */ /* 0x000fe40007ffe023 */
[----:B------:R-:W-:Y:S01]  /*43e0*/  IABS R0, R0 ;  /* 0x0000000000007213 */ /* 0x000fe20000000000 */
[----:B------:R-:W2:Y:S01]  /*43f0*/  LDG.E.S8 R18, desc[UR4][R2.64+0x44] ;  /* 0x0000440402127981 */ /* 0x000ea2000c1e1300 */
[----:B------:R-:W-:-:S03]  /*4400*/  IABS R57, R57 ;  /* 0x0000003900397213 */ /* 0x000fc60000000000 */
[----:B------:R-:W3:Y:S01]  /*4410*/  LDG.E.S8 R35, desc[UR4][R2.64+0x43] ;  /* 0x0000430402237981 */ /* 0x000ee2000c1e1300 */
[----:B------:R-:W-:Y:S01]  /*4420*/  IADD3 R59, PT, PT, R0, R59, R57 ;  /* 0x0000003b003b7210 */ /* 0x000fe20007ffe039 */
[----:B------:R-:W-:Y:S02]  /*4430*/  VIADD R57, R12, 0xffffffa9 ;  /* 0xffffffa90c397836 */ /* 0x000fe40000000000 */
[----:B------:R-:W4:Y:S04]  /*4440*/  LDG.E.S8 R12, desc[UR4][R2.64+0x45] ;  /* 0x00004504020c7981 */ /* 0x000f28000c1e1300 */
[----:B------:R-:W4:Y:S01]  /*4450*/  LDG.E.S8 R0, desc[UR4][R2.64+0x46] ;  /* 0x0000460402007981 */ /* 0x000f22000c1e1300 */
[----:B------:R-:W-:Y:S01]  /*4460*/  IABS R57, R57 ;  /* 0x0000003900397213 */ /* 0x000fe20000000000 */
[----:B------:R-:W-:-:S05]  /*4470*/  VIADD R56, R56, 0xffffffe0 ;  /* 0xffffffe038387836 */ /* 0x000fca0000000000 */
[----:B------:R-:W-:Y:S01]  /*4480*/  IABS R60, R56 ;  /* 0x00000038003c7213 */ /* 0x000fe20000000000 */
[----:B------:R-:W-:-:S04]  /*4490*/  IMAD.MOV.U32 R56, RZ, RZ, R57 ;  /* 0x000000ffff387224 */ /* 0x000fc800078e0039 */
[----:B------:R-:W-:Y:S02]  /*44a0*/  IMAD.MOV.U32 R57, RZ, RZ, R60 ;  /* 0x000000ffff397224 */ /* 0x000fe400078e003c */
[----:B------:R-:W4:Y:S03]  /*44b0*/  LDG.E.S8 R60, desc[UR4][R2.64+0x49] ;  /* 0x00004904023c7981 */ /* 0x000f26000c1e1300 */
[----:B------:R-:W-:Y:S02]  /*44c0*/  IADD3 R59, PT, PT, R56, R59, R57 ;  /* 0x0000003b383b7210 */ /* 0x000fe40007ffe039 */
[----:B------:R-:W-:Y:S01]  /*44d0*/  LOP3.LUT R42, R42, 0xffff, RZ, 0xc0, !PT ;  /* 0x0000ffff2a2a7812 */ /* 0x000fe200078ec0ff */
[----:B------:R-:W4:Y:S01]  /*44e0*/  LDG.E.S8 R57, desc[UR4][R2.64+0x4b] ;  /* 0x00004b0402397981 */ /* 0x000f22000c1e1300 */
[----:B------:R-:W-:Y:S02]  /*44f0*/  VIADD R54, R54, 0xffffff8e ;  /* 0xffffff8e36367836 */ /* 0x000fe40000000000 */
[----:B------:R-:W-:-:S03]  /*4500*/  VIADD R55, R55, 0xffffff91 ;  /* 0xffffff9137377836 */ /* 0x000fc60000000000 */
[----:B------:R-:W-:Y:S02]  /*4510*/  IABS R56, R54 ;  /* 0x0000003600387213 */ /* 0x000fe40000000000 */
[----:B------:R-:W-:Y:S02]  /*4520*/  LOP3.LUT R54, R53, 0xffff, RZ, 0xc0, !PT ;  /* 0x0000ffff35367812 */ /* 0x000fe400078ec0ff */
[----:B------:R-:W-:Y:S02]  /*4530*/  IABS R55, R55 ;  /* 0x0000003700377213 */ /* 0x000fe40000000000 */
[----:B------:R-:W-:Y:S02]  /*4540*/  LOP3.LUT R53, R52, 0xffff, RZ, 0xc0, !PT ;  /* 0x0000ffff34357812 */ /* 0x000fe400078ec0ff */
[----:B------:R-:W-:Y:S02]  /*4550*/  IADD3 R52, PT, PT, R56, R59, R55 ;  /* 0x0000003b38347210 */ /* 0x000fe40007ffe037 */
[----:B------:R-:W4:Y:S01]  /*4560*/  LDG.E.S8 R59, desc[UR4][R2.64+0x4a] ;  /* 0x00004a04023b7981 */ /* 0x000f22000c1e1300 */
[----:B------:R-:W-:-:S02]  /*4570*/  VIADD R6, R6, 0xffffff9c ;  /* 0xffffff9c06067836 */ /* 0x000fc40000000000 */
[----:B------:R-:W-:-:S03]  /*4580*/  VIADD R45, R45, 0xffffff94 ;  /* 0xffffff942d2d7836 */ /* 0x000fc60000000000 */
[----:B------:R-:W-:Y:S01]  /*4590*/  IABS R6, R6 ;  /* 0x0000000600067213 */ /* 0x000fe20000000000 */
[----:B------:R-:W4:Y:S01]  /*45a0*/  LDG.E.S8 R56, desc[UR4][R2.64+0x4c] ;  /* 0x00004c0402387981 */ /* 0x000f22000c1e1300 */
[----:B------:R-:W-:-:S03]  /*45b0*/  IABS R55, R45 ;  /* 0x0000002d00377213 */ /* 0x000fc60000000000 */
[----:B------:R-:W-:Y:S01]  /*45c0*/  IMAD.MOV.U32 R45, RZ, RZ, R6 ;  /* 0x000000ffff2d7224 */ /* 0x000fe200078e0006 */
[----:B------:R-:W-:Y:S02]  /*45d0*/  PRMT R54, R54, 0x8880, RZ ;  /* 0x0000888036367816 */ /* 0x000fe400000000ff */
[----:B------:R-:W-:Y:S01]  /*45e0*/  PRMT R53, R53, 0x8880, RZ ;  /* 0x0000888035357816 */ /* 0x000fe200000000ff */
[----:B------:R-:W-:Y:S01]  /*45f0*/  IMAD.MOV.U32 R6, RZ, RZ, R55 ;  /* 0x000000ffff067224 */ /* 0x000fe200078e0037 */
[----:B------:R-:W-:Y:S01]  /*4600*/  PRMT R42, R42, 0x8880, RZ ;  /* 0x000088802a2a7816 */ /* 0x000fe200000000ff */
[----:B------:R-:W-:Y:S01]  /*4610*/  VIADD R54, R54, 0xffffff9c ;  /* 0xffffff9c36367836 */ /* 0x000fe20000000000 */
[----:B------:R-:W-:Y:S01]  /*4620*/  LOP3.LUT R41, R41, 0xffff, RZ, 0xc0, !PT ;  /* 0x0000ffff29297812 */ /* 0x000fe200078ec0ff */
[----:B------:R-:W-:Y:S01]  /*4630*/  VIADD R53, R53, 0xffffff94 ;  /* 0xffffff9435357836 */ /* 0x000fe20000000000 */
[----:B------:R-:W-:Y:S01]  /*4640*/  IADD3 R52, PT, PT, R45, R52, R6 ;  /* 0x000000342d347210 */ /* 0x000fe20007ffe006 */
[----:B------:R-:W-:Y:S01]  /*4650*/  VIADD R44, R44, 0xffffffdf ;  /* 0xffffffdf2c2c7836 */ /* 0x000fe20000000000 */
[----:B------:R-:W4:Y:S01]  /*4660*/  LDG.E.S8 R6, desc[UR4][R2.64+0x1c] ;  /* 0x00001c0402067981 */ /* 0x000f22000c1e1300 */
[----:B------:R-:W-:Y:S01]  /*4670*/  IABS R54, R54 ;  /* 0x0000003600367213 */ /* 0x000fe20000000000 */
[----:B------:R-:W-:Y:S01]  /*4680*/  VIADD R42, R42, 0xffffffb8 ;  /* 0xffffffb82a2a7836 */ /* 0x000fe20000000000 */
[----:B------:R-:W-:Y:S01]  /*4690*/  IABS R53, R53 ;  /* 0x0000003500357213 */ /* 0x000fe20000000000 */
[----:B------:R-:W4:Y:S01]  /*46a0*/  LDG.E.S8 R45, desc[UR4][R2.64+0x1b] ;  /* 0x00001b04022d7981 */ /* 0x000f22000c1e1300 */
[----:B------:R-:W-:-:S02]  /*46b0*/  PRMT R41, R41, 0x8880, RZ ;  /* 0x0000888029297816 */ /* 0x000fc400000000ff */
[----:B------:R-:W-:Y:S01]  /*46c0*/  IADD3 R63, PT, PT, R54, R63, R53 ;  /* 0x0000003f363f7210 */ /* 0x000fe20007ffe035 */
[----:B------:R-:W-:Y:S01]  /*46d0*/  VIADD R43, R43, 0xffffffb8 ;  /* 0xffffffb82b2b7836 */ /* 0x000fe20000000000 */
[----:B------:R-:W-:Y:S01]  /*46e0*/  IABS R53, R42 ;  /* 0x0000002a00357213 */ /* 0x000fe20000000000 */
[----:B------:R-:W-:Y:S01]  /*46f0*/  VIADD R41, R41, 0xffffffdf ;  /* 0xffffffdf29297836 */ /* 0x000fe20000000000 */
[----:B------:R-:W-:Y:S02]  /*4700*/  LOP3.LUT R38, R38, 0xffff, RZ, 0xc0, !PT ;  /* 0x0000ffff26267812 */ /* 0x000fe400078ec0ff */
[----:B------:R-:W-:Y:S01]  /*4710*/  LOP3.LUT R49, R49, 0xffff, RZ, 0xc0, !PT ;  /* 0x0000ffff31317812 */ /* 0x000fe200078ec0ff */
[----:B------:R-:W-:Y:S01]  /*4720*/  VIADD R50, R50, 0xffffff94 ;  /* 0xffffff9432327836 */ /* 0x000fe20000000000 */
[----:B------:R-:W-:Y:S01]  /*4730*/  IABS R42, R44 ;  /* 0x0000002c002a7213 */ /* 0x000fe20000000000 */
[----:B------:R-:W-:Y:S01]  /*4740*/  IMAD.MOV.U32 R44, RZ, RZ, R53 ;  /* 0x000000ffff2c7224 */ /* 0x000fe200078e0035 */
[----:B------:R-:W-:-:S02]  /*4750*/  IABS R43, R43 ;  /* 0x0000002b002b7213 */ /* 0x000fc40000000000 */
[----:B------:R-:W-:Y:S02]  /*4760*/  LOP3.LUT R48, R48, 0xffff, RZ, 0xc0, !PT ;  /* 0x0000ffff30307812 */ /* 0x000fe400078ec0ff */
[----:B------:R-:W-:Y:S01]  /*4770*/  LOP3.LUT R37, R37, 0xffff, RZ, 0xc0, !PT ;  /* 0x0000ffff25257812 */ /* 0x000fe200078ec0ff */
[----:B------:R-:W-:Y:S01]  /*4780*/  VIADD R51, R51, 0xffffff9b ;  /* 0xffffff9b33337836 */ /* 0x000fe20000000000 */
[----:B------:R-:W-:Y:S01]  /*4790*/  PRMT R53, R38, 0x8880, RZ ;  /* 0x0000888026357816 */ /* 0x000fe200000000ff */
[----:B------:R-:W-:Y:S01]  /*47a0*/  VIADD R34, R34, 0xffffff91 ;  /* 0xffffff9122227836 */ /* 0x000fe20000000000 */
[----:B------:R-:W-:Y:S01]  /*47b0*/  IABS R54, R41 ;  /* 0x0000002900367213 */ /* 0x000fe20000000000 */
[----:B------:R-:W-:Y:S01]  /*47c0*/  IMAD.MOV.U32 R41, RZ, RZ, R43 ;  /* 0x000000ffff297224 */ /* 0x000fe200078e002b */
[----:B------:R-:W-:Y:S01]  /*47d0*/  PRMT R38, R49, 0x8880, RZ ;  /* 0x0000888031267816 */ /* 0x000fe200000000ff */
[----:B------:R-:W-:Y:S01]  /*47e0*/  IMAD.MOV.U32 R49, RZ, RZ, R53 ;  /* 0x000000ffff317224 */ /* 0x000fe200078e0035 */
[----:B------:R-:W-:Y:S01]  /*47f0*/  LOP3.LUT R32, R32, 0xffff, RZ, 0xc0, !PT ;  /* 0x0000ffff20207812 */ /* 0x000fe200078ec0ff */
[----:B------:R-:W-:Y:S01]  /*4800*/  IMAD.MOV.U32 R43, RZ, RZ, R54 ;  /* 0x000000ffff2b7224 */ /* 0x000fe200078e0036 */
[----:B------:R-:W-:Y:S01]  /*4810*/  IADD3 R52, PT, PT, R41, R52, R42 ;  /* 0x0000003429347210 */ /* 0x000fe20007ffe02a */
[----:B------:R-:W-:Y:S01]  /*4820*/  VIADD R49, R49, 0xffffff94 ;  /* 0xffffff9431317836 */ /* 0x000fe20000000000 */
[----:B------:R-:W4:Y:S01]  /*4830*/  LDG.E.S8 R42, desc[UR4][R2.64+0x1d] ;  /* 0x00001d04022a7981 */ /* 0x000f22000c1e1300 */
[----:B------:R-:W-:Y:S01]  /*4840*/  VIADD R38, R38, 0xffffff9b ;  /* 0xffffff9b26267836 */ /* 0x000fe20000000000 */
[----:B------:R-:W-:-:S02]  /*4850*/  IADD3 R63, PT, PT, R44, R63, R43 ;  /* 0x0000003f2c3f7210 */ /* 0x000fc40007ffe02b */
[----:B------:R-:W4:Y:S01]  /*4860*/  LDG.E.S8 R43, desc[UR4][R2.64+0x4e] ;  /* 0x00004e04022b7981 */ /* 0x000f22000c1e1300 */
[----:B------:R-:W-:Y:S02]  /*4870*/  IABS R50, R50 ;  /* 0x0000003200327213 */ /* 0x000fe40000000000 */
[----:B------:R-:W-:Y:S01]  /*4880*/  IABS R53, R49 ;  /* 0x0000003100357213 */ /* 0x000fe20000000000 */
[----:B------:R-:W4:Y:S01]  /*4890*/  LDG.E.S8 R41, desc[UR4][R2.64+0x1e] ;  /* 0x00001e0402297981 */ /* 0x000f22000c1e1300 */
[----:B------:R-:W-:Y:S02]  /*48a0*/  IABS R54, R38 ;  /* 0x0000002600367213 */ /* 0x000fe40000000000 */
[----:B------:R-:W-:Y:S01]  /*48b0*/  PRMT R48, R48, 0x8880, RZ ;  /* 0x0000888030307816 */ /* 0x000fe200000000ff */
[----:B------:R-:W-:Y:S01]  /*48c0*/  VIADD R36, R36, 0xffffff94 ;  /* 0xffffff9424247836 */ /* 0x000fe20000000000 */
[----:B------:R-:W-:Y:S01]  /*48d0*/  PRMT R37, R37, 0x8880, RZ ;  /* 0x0000888025257816 */ /* 0x000fe200000000ff */
[----:B------:R-:W-:Y:S01]  /*48e0*/  IMAD.MOV.U32 R49, RZ, RZ, R50 ;  /* 0x000000ffff317224 */ /* 0x000fe200078e0032 */
[----:B------:R-:W-:Y:S01]  /*48f0*/  IABS R38, R51 ;  /* 0x0000003300267213 */ /* 0x000fe20000000000 */
[----:B------:R-:W4:Y:S01]  /*4900*/  LDG.E.S8 R44, desc[UR4][R2.64+0x4d] ;  /* 0x00004d04022c7981 */ /* 0x000f22000c1e1300 */
[----:B------:R-:W-:-:S02]  /*4910*/  IMAD.MOV.U32 R50, RZ, RZ, R53 ;  /* 0x000000ffff327224 */ /* 0x000fc400078e0035 */
[----:B------:R-:W-:Y:S01]  /*4920*/  IMAD.MOV.U32 R51, RZ, RZ, R54 ;  /* 0x000000ffff337224 */ /* 0x000fe200078e0036 */
[----:B------:R-:W4:Y:S01]  /*4930*/  LDG.E.S8 R55, desc[UR4][R2.64+0x4f] ;  /* 0x00004f0402377981 */ /* 0x000f22000c1e1300 */
[----:B------:R-:W-:Y:S02]  /*4940*/  VIADD R48, R48, 0xffffff91 ;  /* 0xffffff9130307836 */ /* 0x000fe40000000000 */
[----:B------:R-:W-:Y:S01]  /*4950*/  VIADD R37, R37, 0xffffff94 ;  /* 0xffffff9425257836 */ /* 0x000fe20000000000 */
[----:B------:R-:W-:Y:S01]  /*4960*/  IADD3 R63, PT, PT, R50, R63, R51 ;  /* 0x0000003f323f7210 */ /* 0x000fe20007ffe033 */
[----:B------:R-:W4:Y:S01]  /*4970*/  LDG.E.S8 R53, desc[UR4][R2.64+0x1f] ;  /* 0x00001f0402357981 */ /* 0x000f22000c1e1300 */
[----:B------:R-:W-:Y:S02]  /*4980*/  IABS R48, R48 ;  /* 0x0000003000307213 */ /* 0x000fe40000000000 */
[----:B------:R-:W-:Y:S01]  /*4990*/  IABS R50, R37 ;  /* 0x0000002500327213 */ /* 0x000fe20000000000 */
[----:B------:R-:W4:Y:S01]  /*49a0*/  LDG.E.S8 R54, desc[UR4][R2.64+0x50] ;  /* 0x0000500402367981 */ /* 0x000f22000c1e1300 */
[----:B------:R-:W-:-:S02]  /*49b0*/  IADD3 R38, PT, PT, R49, R52, R38 ;  /* 0x0000003431267210 */ /* 0x000fc40007ffe026 */
[----:B------:R-:W-:Y:S01]  /*49c0*/  IABS R34, R34 ;  /* 0x0000002200227213 */ /* 0x000fe20000000000 */
[----:B------:R-:W4:Y:S01]  /*49d0*/  LDG.E.S8 R52, desc[UR4][R2.64+0x20] ;  /* 0x0000200402347981 */ /* 0x000f22000c1e1300 */
[----:B------:R-:W-:Y:S01]  /*49e0*/  IABS R49, R36 ;  /* 0x0000002400317213 */ /* 0x000fe20000000000 */
[----:B------:R-:W-:Y:S01]  /*49f0*/  IMAD.MOV.U32 R36, RZ, RZ, R48 ;  /* 0x000000ffff247224 */ /* 0x000fe200078e0030 */
[----:B------:R-:W-:Y:S01]  /*4a00*/  LOP3.LUT R30, R30, 0xffff, RZ, 0xc0, !PT ;  /* 0x0000ffff1e1e7812 */ /* 0x000fe200078ec0ff */
[----:B------:R-:W-:Y:S01]  /*4a10*/  IMAD.MOV.U32 R48, RZ, RZ, R50 ;  /* 0x000000ffff307224 */ /* 0x000fe200078e0032 */
[----:B------:R-:W-:Y:S01]  /*4a20*/  PRMT R32, R32, 0x8880, RZ ;  /* 0x0000888020207816 */ /* 0x000fe200000000ff */
[----:B------:R-:W-:Y:S01]  /*4a30*/  IMAD.MOV.U32 R37, RZ, RZ, R34 ;  /* 0x000000ffff257224 */ /* 0x000fe200078e0022 */
[----:B------:R-:W-:Y:S01]  /*4a40*/  PRMT R30, R30, 0x8880, RZ ;  /* 0x000088801e1e7816 */ /* 0x000fe200000000ff */
[----:B------:R-:W-:Y:S02]  /*4a50*/  IMAD.MOV.U32 R34, RZ, RZ, R49 ;  /* 0x000000ffff227224 */ /* 0x000fe400078e0031 */
[----:B------:R-:W-:Y:S01]  /*4a60*/  VIADD R26, R26, 0xffffffa9 ;  /* 0xffffffa91a1a7836 */ /* 0x000fe20000000000 */
[----:B------:R-:W4:Y:S01]  /*4a70*/  LDG.E.S8 R49, desc[UR4][R2.64+0x22] ;  /* 0x0000220402317981 */ /* 0x000f22000c1e1300 */
[----:B------:R-:W-:Y:S01]  /*4a80*/  VIADD R29, R29, 0xffffffe0 ;  /* 0xffffffe01d1d7836 */ /* 0x000fe20000000000 */
[----:B------:R-:W-:-:S02]  /*4a90*/  IADD3 R63, PT, PT, R36, R63, R48 ;  /* 0x0000003f243f7210 */ /* 0x000fc40007ffe030 */
[----:B------:R-:W4:Y:S01]  /*4aa0*/  LDG.E.S8 R51, desc[UR4][R2.64+0x21] ;  /* 0x0000210402337981 */ /* 0x000f22000c1e1300 */
[----:B------:R-:W-:Y:S01]  /*4ab0*/  VIADD R32, R32, 0xffffffa9 ;  /* 0xffffffa920207836 */ /* 0x000fe20000000000 */
[----:B------:R-:W-:Y:S02]  /*4ac0*/  IADD3 R38, PT, PT, R37, R38, R34 ;  /* 0x0000002625267210 */ /* 0x000fe40007ffe022 */
[----:B------:R-:W4:Y:S01]  /*4ad0*/  LDG.E.S8 R50, desc[UR4][R2.64+0x52] ;  /* 0x0000520402327981 */ /* 0x000f22000c1e1300 */
[----:B------:R-:W-:Y:S01]  /*4ae0*/  VIADD R30, R30, 0xffffffe0 ;  /* 0xffffffe01e1e7836 */ /* 0x000fe20000000000 */
[----:B------:R-:W-:Y:S02]  /*4af0*/  IABS R26, R26 ;  /* 0x0000001a001a7213 */ /* 0x000fe40000000000 */
[----:B------:R-:W4:Y:S01]  /*4b00*/  LDG.E.S8 R48, desc[UR4][R2.64+0x51] ;  /* 0x0000510402307981 */ /* 0x000f22000c1e1300 */
[----:B------:R-:W-:Y:S02]  /*4b10*/  IABS R34, R29 ;  /* 0x0000001d00227213 */ /* 0x000fe40000000000 */
[----:B------:R-:W-:Y:S01]  /*4b20*/  IABS R32, R32 ;  /* 0x0000002000207213 */ /* 0x000fe20000000000 */
[----:B------:R-:W-:Y:S01]  /*4b30*/  IMAD.MOV.U32 R29, RZ, RZ, R26 ;  /* 0x000000ffff1d7224 */ /* 0x000fe200078e001a */
[----:B------:R-:W-:Y:S01]  /*4b40*/  IABS R36, R30 ;  /* 0x0000001e00247213 */ /* 0x000fe20000000000 */
[----:B------:R-:W-:Y:S01]  /*4b50*/  IMAD.MOV.U32 R26, RZ, RZ, R34 ;  /* 0x000000ffff1a7224 */ /* 0x000fe200078e0022 */
[----:B------:R-:W-:Y:S01]  /*4b60*/  LOP3.LUT R13, R13, 0xffff, RZ, 0xc0, !PT ;  /* 0x0000ffff0d0d7812 */ /* 0x000fe200078ec0ff */
[----:B------:R-:W-:Y:S01]  /*4b70*/  IMAD.MOV.U32 R30, RZ, RZ, R32 ;  /* 0x000000ffff1e7224 */ /* 0x000fe200078e0020 */
[----:B------:R-:W4:Y:S01]  /*4b80*/  LDG.E.S8 R37, desc[UR4][R2.64+0x53] ;  /* 0x0000530402257981 */ /* 0x000f22000c1e1300 */
[----:B------:R-:W-:Y:S01]  /*4b90*/  IMAD.MOV.U32 R32, RZ, RZ, R36 ;  /* 0x000000ffff207224 */ /* 0x000fe200078e0024 */
[----:B------:R-:W-:-:S02]  /*4ba0*/  IADD3 R26, PT, PT, R29, R38, R26 ;  /* 0x000000261d1a7210 */ /* 0x000fc40007ffe01a */
[----:B------:R-:W4:Y:S01]  /*4bb0*/  LDG.E.S8 R36, desc[UR4][R2.64+0x24] ;  /* 0x0000240402247981 */ /* 0x000f22000c1e1300 */
[----:B------:R-:W-:-:S03]  /*4bc0*/  LOP3.LUT R29, R16, 0xffff, RZ, 0xc0, !PT ;  /* 0x0000ffff101d7812 */ /* 0x000fc600078ec0ff */
[----:B------:R-:W4:Y:S01]  /*4bd0*/  LDG.E.S8 R16, desc[UR4][R2.64+0x23] ;  /* 0x0000230402107981 */ /* 0x000f22000c1e1300 */
[----:B------:R-:W-:Y:S02]  /*4be0*/  PRMT R29, R29, 0x8880, RZ ;  /* 0x000088801d1d7816 */ /* 0x000fe400000000ff */
[----:B------:R-:W-:Y:S01]  /*4bf0*/  PRMT R13, R13, 0x8880, RZ ;  /* 0x000088800d0d7816 */ /* 0x000fe200000000ff */
[----:B------:R-:W4:Y:S01]  /*4c00*/  LDG.E.S8 R38, desc[UR4][R2.64+0x54] ;  /* 0x0000540402267981 */ /* 0x000f22000c1e1300 */
[----:B------:R-:W-:Y:S02]  /*4c10*/  VIADD R21, R21, 0xffffff8e ;  /* 0xffffff8e15157836 */ /* 0x000fe40000000000 */
[----:B------:R-:W-:Y:S01]  /*4c20*/  VIADD R23, R23, 0xffffff91 ;  /* 0xffffff9117177836 */ /* 0x000fe20000000000 */
[----:B------:R-:W4:Y:S01]  /*4c30*/  LDG.E.S8 R34, desc[UR4][R2.64+0x56] ;  /* 0x0000560402227981 */ /* 0x000f22000c1e1300 */
[----:B------:R-:W-:Y:S02]  /*4c40*/  VIADD R29, R29, 0xffffff8e ;  /* 0xffffff8e1d1d7836 */ /* 0x000fe40000000000 */
[----:B------:R-:W-:Y:S01]  /*4c50*/  VIADD R13, R13, 0xffffff91 ;  /* 0xffffff910d0d7836 */ /* 0x000fe20000000000 */
[----:B------:R-:W-:-:S02]  /*4c60*/  IABS R21, R21 ;  /* 0x0000001500157213 */ /* 0x000fc40000000000 */
[----:B------:R-:W-:Y:S02]  /*4c70*/  IADD3 R63, PT, PT, R30, R63, R32 ;  /* 0x0000003f1e3f7210 */ /* 0x000fe40007ffe020 */
[----:B------:R-:W-:Y:S01]  /*4c80*/  IABS R23, R23 ;  /* 0x0000001700177213 */ /* 0x000fe20000000000 */
[----:B------:R-:W-:Y:S01]  /*4c90*/  VIADD R19, R19, 0xffffff9c ;  /* 0xffffff9c13137836 */ /* 0x000fe20000000000 */
[----:B------:R-:W-:Y:S01]  /*4ca0*/  IABS R30, R29 ;  /* 0x0000001d001e7213 */ /* 0x000fe20000000000 */
[----:B------:R-:W-:Y:S01]  /*4cb0*/  VIADD R25, R25, 0xffffff94 ;  /* 0xffffff9419197836 */ /* 0x000fe20000000000 */
[----:B------:R-:W-:Y:S01]  /*4cc0*/  IABS R13, R13 ;  /* 0x0000000d000d7213 */ /* 0x000fe20000000000 */
[----:B------:R-:W-:Y:S01]  /*4cd0*/  VIADD R22, R22, 0xffffffb8 ;  /* 0xffffffb816167836 */ /* 0x000fe20000000000 */
[----:B------:R-:W-:Y:S01]  /*4ce0*/  IADD3 R26, PT, PT, R21, R26, R23 ;  /* 0x0000001a151a7210 */ /* 0x000fe20007ffe017 */
[----:B------:R-:W-:Y:S01]  /*4cf0*/  VIADD R24, R24, 0xffffffdf ;  /* 0xffffffdf18187836 */ /* 0x000fe20000000000 */
[----:B------:R-:W4:Y:S01]  /*4d00*/  LDG.E.S8 R21, desc[UR4][R2.64+0x26] ;  /* 0x0000260402157981 */ /* 0x000f22000c1e1300 */
[----:B------:R-:W-:-:S03]  /*4d10*/  IADD3 R13, PT, PT, R30, R63, R13 ;  /* 0x0000003f1e0d7210 */ /* 0x000fc60007ffe00d */
[----:B------:R-:W4:Y:S01]  /*4d20*/  LDG.E.S8 R30, desc[UR4][R2.64+0x55] ;  /* 0x00005504021e7981 */ /* 0x000f22000c1e1300 */
[----:B------:R-:W-:Y:S02]  /*4d30*/  IABS R19, R19 ;  /* 0x0000001300137213 */ /* 0x000fe40000000000 */
[----:B------:R-:W-:Y:S01]  /*4d40*/  IABS R25, R25 ;  /* 0x0000001900197213 */ /* 0x000fe20000000000 */
[----:B------:R-:W4:Y:S03]  /*4d50*/  LDG.E.S8 R32, desc[UR4][R2.64+0x27] ;  /* 0x0000270402207981 */ /* 0x000f26000c1e1300 */
[----:B------:R-:W-:Y:S01]  /*4d60*/  IADD3 R26, PT, PT, R19, R26, R25 ;  /* 0x0000001a131a7210 */ /* 0x000fe20007ffe019 */
[----:B------:R-:W4:Y:S04]  /*4d70*/  LDG.E.S8 R23, desc[UR4][R2.64+0x25] ;  /* 0x0000250402177981 */ /* 0x000f28000c1e1300 */
[----:B------:R-:W4:Y:S01]  /*4d80*/  LDG.E.S8 R19, desc[UR4][R2.64+0x28] ;  /* 0x0000280402137981 */ /* 0x000f22000c1e1300 */
[----:B------:R-:W-:-:S02]  /*4d90*/  IABS R63, R22 ;  /* 0x00000016003f7213 */ /* 0x000fc40000000000 */
[----:B------:R-:W-:Y:S01]  /*4da0*/  IABS R24, R24 ;  /* 0x0000001800187213 */ /* 0x000fe20000000000 */
[----:B------:R-:W4:Y:S01]  /*4db0*/  LDG.E.S8 R29, desc[UR4][R2.64+0x57] ;  /* 0x00005704021d7981 */ /* 0x000f22000c1e1300 */
[----:B------:R-:W-:Y:S02]  /*4dc0*/  VIADD R20, R20, 0xffffff9b ;  /* 0xffffff9b14147836 */ /* 0x000fe40000000000 */
[----:B------:R-:W-:Y:S01]  /*4dd0*/  IADD3 R24, PT, PT, R63, R26, R24 ;  /* 0x0000001a3f187210 */ /* 0x000fe20007ffe018 */
[----:B------:R-:W-:Y:S01]  /*4de0*/  VIADD R63, R4, 0xffffff94 ;  /* 0xffffff94043f7836 */ /* 0x000fe20000000000 */
[----:B------:R-:W4:Y:S01]  /*4df0*/  LDG.E.S8 R25, desc[UR4][R2.64+0x58] ;  /* 0x0000580402197981 */ /* 0x000f22000c1e1300 */
[----:B------:R-:W-:-:S03]  /*4e00*/  IABS R20, R20 ;  /* 0x0000001400147213 */ /* 0x000fc60000000000 */
[----:B------:R-:W-:Y:S01]  /*4e10*/  IABS R63, R63 ;  /* 0x0000003f003f7213 */ /* 0x000fe20000000000 */
[----:B------:R-:W4:Y:S03]  /*4e20*/  LDG.E.S8 R22, desc[UR4][R2.64+0x82] ;  /* 0x0000820402167981 */ /* 0x000f26000c1e1300 */
[----:B------:R-:W-:Y:S01]  /*4e30*/  IADD3 R20, PT, PT, R63, R24, R20 ;  /* 0x000000183f147210 */ /* 0x000fe20007ffe014 */
[----:B------:R-:W4:Y:S01]  /*4e40*/  LDG.E.S8 R26, desc[UR4][R2.64+0x80] ;  /* 0x00008004021a7981 */ /* 0x000f22000c1e1300 */
[----:B------:R-:W-:-:S03]  /*4e50*/  VIADD R63, R5, 0xffffff94 ;  /* 0xffffff94053f7836 */ /* 0x000fc60000000000 */
[----:B------:R-:W4:Y:S01]  /*4e60*/  LDG.E.S8 R4, desc[UR4][R2.64+0x81] ;  /* 0x0000810402047981 */ /* 0x000f22000c1e1300 */
[----:B------:R-:W-:Y:S02]  /*4e70*/  VIADD R5, R14, 0xffffff9b ;  /* 0xffffff9b0e057836 */ /* 0x000fe40000000000 */
[----:B------:R-:W-:Y:S01]  /*4e80*/  VIADD R11, R11, 0xffffffb8 ;  /* 0xffffffb80b0b7836 */ /* 0x000fe20000000000 */
[----:B------:R-:W4:Y:S04]  /*4e90*/  LDG.E.S8 R14, desc[UR4][R2.64+0x84] ;  /* 0x00008404020e7981 */ /* 0x000f28000c1e1300 */
[----:B------:R-:W4:Y:S01]  /*4ea0*/  LDG.E.S8 R24, desc[UR4][R2.64+0x83] ;  /* 0x0000830402187981 */ /* 0x000f22000c1e1300 */
[----:B------:R-:W-:Y:S02]  /*4eb0*/  IABS R5, R5 ;  /* 0x0000000500057213 */ /* 0x000fe40000000000 */
[----:B------:R-:W-:-:S02]  /*4ec0*/  IABS R63, R63 ;  /* 0x0000003f003f7213 */ /* 0x000fc40000000000 */
[----:B------:R-:W-:Y:S02]  /*4ed0*/  IABS R64, R11 ;  /* 0x0000000b00407213 */ /* 0x000fe40000000000 */
[----:B------:R-:W4:Y:S02]  /*4ee0*/  LDG.E.S8 R11, desc[UR4][R2.64+0x85] ;  /* 0x00008504020b7981 */ /* 0x000f24000c1e1300 */
[----:B------:R-:W-:Y:S02]  /*4ef0*/  IADD3 R63, PT, PT, R63, R64, R5 ;  /* 0x000000403f3f7210 */ /* 0x000fe40007ffe005 */
[----:B------:R-:W4:Y:S01]  /*4f00*/  LDG.E.S8 R5, desc[UR4][R2.64+0x86] ;  /* 0x0000860402057981 */ /* 0x000f22000c1e1300 */
[----:B--2---:R-:W-:Y:S02]  /*4f10*/  VIADD R18, R18, 0xffffff91 ;  /* 0xffffff9112127836 */ /* 0x004fe40000000000 */
[----:B---3--:R-:W-:-:S03]  /*4f20*/  VIADD R35, R35, 0xffffff94 ;  /* 0xffffff9423237836 */ /* 0x008fc60000000000 */
[----:B------:R-:W-:Y:S01]  /*4f30*/  IABS R18, R18 ;  /* 0x0000001200127213 */ /* 0x000fe20000000000 */
[----:B----4-:R-:W-:Y:S01]  /*4f40*/  VIADD R12, R12, 0xffffffe0 ;  /* 0xffffffe00c0c7836 */ /* 0x010fe20000000000 */
[----:B------:R-:W-:Y:S01]  /*4f50*/  IABS R35, R35 ;  /* 0x0000002300237213 */ /* 0x000fe20000000000 */
[----:B------:R-:W-:-:S03]  /*4f60*/  VIADD R0, R0, 0xffffffa9 ;  /* 0xffffffa900007836 */ /* 0x000fc60000000000 */
[----:B------:R-:W-:Y:S02]  /*4f70*/  IABS R12, R12 ;  /* 0x0000000c000c7213 */ /* 0x000fe40000000000 */
[----:B------:R-:W-:Y:S02]  /*4f80*/  IADD3 R63, PT, PT, R18, R63, R35 ;  /* 0x0000003f123f7210 */ /* 0x000fe40007ffe023 */
[----:B------:R-:W-:Y:S01]  /*4f90*/  IABS R0, R0 ;  /* 0x0000000000007213 */ /* 0x000fe20000000000 */
[----:B------:R-:W2:Y:S04]  /*4fa0*/  LDG.E.S8 R18, desc[UR4][R2.64+0x88] ;  /* 0x0000880402127981 */ /* 0x000ea8000c1e1300 */
[----:B------:R-:W3:Y:S01]  /*4fb0*/  LDG.E.S8 R35, desc[UR4][R2.64+0x87] ;  /* 0x0000870402237981 */ /* 0x000ee2000c1e1300 */
[----:B------:R-:W-:-:S03]  /*4fc0*/  IADD3 R63, PT, PT, R0, R63, R12 ;  /* 0x0000003f003f7210 */ /* 0x000fc60007ffe00c */
[----:B------:R-:W4:Y:S04]  /*4fd0*/  LDG.E.S8 R12, desc[UR4][R2.64+0x8a] ;  /* 0x00008a04020c7981 */ /* 0x000f28000c1e1300 */
[----:B------:R-:W4:Y:S01]  /*4fe0*/  LDG.E.S8 R0, desc[UR4][R2.64+0x89] ;  /* 0x0000890402007981 */ /* 0x000f22000c1e1300 */
[----:B------:R-:W-:Y:S02]  /*4ff0*/  VIADD R61, R61, 0xffffff8e ;  /* 0xffffff8e3d3d7836 */ /* 0x000fe40000000000 */
[----:B------:R-:W-:-:S03]  /*5000*/  VIADD R62, R62, 0xffffff91 ;  /* 0xffffff913e3e7836 */ /* 0x000fc60000000000 */
[----:B------:R-:W-:Y:S02]  /*5010*/  IABS R61, R61 ;  /* 0x0000003d003d7213 */ /* 0x000fe40000000000 */
[----:B------:R-:W-:Y:S01]  /*5020*/  IABS R64, R62 ;  /* 0x0000003e00407213 */ /* 0x000fe20000000000 */
[----:B------:R-:W-:Y:S02]  /*5030*/  VIADD R60, R60, 0xffffff94 ;  /* 0xffffff943c3c7836 */ /* 0x000fe40000000000 */
[----:B------:R-:W-:Y:S02]  /*5040*/  IMAD.MOV.U32 R62, RZ, RZ, R61 ;  /* 0x000000ffff3e7224 */ /* 0x000fe400078e003d */
[----:B------:R-:W-:-:S05]  /*5050*/  IMAD.MOV.U32 R61, RZ, RZ, R64 ;  /* 0x000000ffff3d7224 */ /* 0x000fca00078e0040 */
[----:B------:R-:W-:Y:S02]  /*5060*/  IADD3 R63, PT, PT, R62, R63, R61 ;  /* 0x0000003f3e3f7210 */ /* 0x000fe40007ffe03d */
[----:B------:R-:W-:Y:S01]  /*5070*/  IABS R61, R60 ;  /* 0x0000003c003d7213 */ /* 0x000fe20000000000 */
[----:B------:R-:W-:-:S05]  /*5080*/  VIADD R59, R59, 0xffffff9c ;  /* 0xffffff9c3b3b7836 */ /* 0x000fca0000000000 */
[----:B------:R-:W-:-:S05]  /*5090*/  IABS R59, R59 ;  /* 0x0000003b003b7213 */ /* 0x000fca0000000000 */
[----:B------:R-:W-:Y:S02]  /*50a0*/  IMAD.MOV.U32 R60, RZ, RZ, R59 ;  /* 0x000000ffff3c7224 */ /* 0x000fe400078e003b */
[----:B------:R-:W-:Y:S01]  /*50b0*/  IMAD.MOV.U32 R59, RZ, RZ, R61 ;  /* 0x000000ffff3b7224 */ /* 0x000fe200078e003d */
[----:B------:R-:W-:-:S04]  /*50c0*/  LOP3.LUT R58, R58, 0xffff, RZ, 0xc0, !PT ;  /* 0x0000ffff3a3a7812 */ /* 0x000fc800078ec0ff */
[----:B------:R-:W-:Y:S02]  /*50d0*/  IADD3 R59, PT, PT, R60, R63, R59 ;  /* 0x0000003f3c3b7210 */ /* 0x000fe40007ffe03b */
[----:B------:R-:W-:Y:S01]  /*50e0*/  LOP3.LUT R60, R8, 0xffff, RZ, 0xc0, !PT ;  /* 0x0000ffff083c7812 */ /* 0x000fe200078ec0ff */
[----:B------:R-:W-:Y:S01]  /*50f0*/  VIADD R56, R56, 0xffffffb8 ;  /* 0xffffffb838387836 */ /* 0x000fe20000000000 */
[----:B------:R-:W-:Y:S01]  /*5100*/  PRMT R58, R58, 0x8880, RZ ;  /* 0x000088803a3a7816 */ /* 0x000fe200000000ff */
[----:B------:R-:W-:Y:S01]  /*5110*/  VIADD R6, R6, 0xffffff91 ;  /* 0xffffff9106067836 */ /* 0x000fe20000000000 */
[----:B------:R-:W-:Y:S01]  /*5120*/  PRMT R60, R60, 0x8880, RZ ;  /* 0x000088803c3c7816 */ /* 0x000fe200000000ff */
[----:B------:R-:W-:Y:S01]  /*5130*/  VIADD R57, R57, 0xffffffdf ;  /* 0xffffffdf39397836 */ /* 0x000fe20000000000 */
[----:B------:R-:W4:Y:S01]  /*5140*/  LDG.E.S8 R8, desc[UR4][R2.64+0x8c] ;  /* 0x00008c0402087981 */ /* 0x000f22000c1e1300 */
[----:B------:R-:W-:Y:S02]  /*5150*/  VIADD R45, R45, 0xffffff94 ;  /* 0xffffff942d2d7836 */ /* 0x000fe40000000000 */
[----:B------:R-:W-:Y:S01]  /*5160*/  VIADD R60, R60, 0xffffff9c ;  /* 0xffffff9c3c3c7836 */ /* 0x000fe20000000000 */
[----:B------:R-:W-:Y:S01]  /*5170*/  IABS R6, R6 ;  /* 0x0000000600067213 */ /* 0x000fe20000000000 */
[----:B------:R-:W-:Y:S01]  /*5180*/  VIADD R58, R58, 0xffffff94 ;  /* 0xffffff943a3a7836 */ /* 0x000fe20000000000 */
[----:B------:R-:W-:-:S02]  /*5190*/  IABS R56, R56 ;  /* 0x0000003800387213 */ /* 0x000fc40000000000 */
[----:B------:R-:W-:Y:S02]  /*51a0*/  IABS R60, R60 ;  /* 0x0000003c003c7213 */ /* 0x000fe40000000000 */
[----:B------:R-:W-:Y:S01]  /*51b0*/  IABS R61, R45 ;  /* 0x0000002d003d7213 */ /* 0x000fe20000000000 */
[----:B------:R-:W-:Y:S01]  /*51c0*/  IMAD.MOV.U32 R45, RZ, RZ, R6 ;  /* 0x000000ffff2d7224 */ /* 0x000fe200078e0006 */
[----:B------:R-:W-:Y:S02]  /*51d0*/  IABS R62, R57 ;  /* 0x00000039003e7213 */ /* 0x000fe40000000000 */
[----:B------:R-:W-:Y:S01]  /*51e0*/  IABS R6, R58 ;  /* 0x0000003a00067213 */ /* 0x000fe20000000000 */
[----:B------:R-:W-:Y:S02]  /*51f0*/  IMAD.MOV.U32 R58, RZ, RZ, R56 ;  /* 0x000000ffff3a7224 */ /* 0x000fe400078e0038 */
[----:B------:R-:W-:Y:S02]  /*5200*/  IMAD.MOV.U32 R56, RZ, RZ, R60 ;  /* 0x000000ffff387224 */ /* 0x000fe400078e003c */
[----:B------:R-:W-:-:S02]  /*5210*/  IMAD.MOV.U32 R60, RZ, RZ, R62 ;  /* 0x000000ffff3c7224 */ /* 0x000fc400078e003e */
[----:B------:R-:W-:-:S03]  /*5220*/  IMAD.MOV.U32 R57, RZ, RZ, R61 ;  /* 0x000000ffff397224 */ /* 0x000fc600078e003d */
[----:B------:R-:W-:Y:S02]  /*5230*/  IADD3 R59, PT, PT, R58, R59, R60 ;  /* 0x0000003b3a3b7210 */ /* 0x000fe40007ffe03c */
[----:B------:R-:W-:Y:S02]  /*5240*/  IADD3 R45, PT, PT, R45, R20, R57 ;  /* 0x000000142d2d7210 */ /* 0x000fe40007ffe039 */
[----:B------:R-:W-:Y:S01]  /*5250*/  LOP3.LUT R58, R9, 0xffff, RZ, 0xc0, !PT ;  /* 0x0000ffff093a7812 */ /* 0x000fe200078ec0ff */
[----:B------:R-:W-:Y:S01]  /*5260*/  IMAD.MOV.U32 R61, RZ, RZ, R6 ;  /* 0x000000ffff3d7224 */ /* 0x000fe200078e0006 */
[----:B------:R-:W-:Y:S01]  /*5270*/  LOP3.LUT R57, R10, 0xffff, RZ, 0xc0, !PT ;  /* 0x0000ffff0a397812 */ /* 0x000fe200078ec0ff */
[----:B------:R-:W-:Y:S01]  /*5280*/  VIADD R42, R42, 0xffffffe0 ;  /* 0xffffffe02a2a7836 */ /* 0x000fe20000000000 */
[----:B------:R-:W-:Y:S01]  /*5290*/  PRMT R58, R58, 0x8880, RZ ;  /* 0x000088803a3a7816 */ /* 0x000fe200000000ff */
[----:B------:R-:W4:Y:S01]  /*52a0*/  LDG.E.S8 R6, desc[UR4][R2.64+0x8b] ;  /* 0x00008b0402067981 */ /* 0x000f22000c1e1300 */
[----:B------:R-:W-:Y:S01]  /*52b0*/  PRMT R57, R57, 0x8880, RZ ;  /* 0x0000888039397816 */ /* 0x000fe200000000ff */
[----:B------:R-:W-:-:S02]  /*52c0*/  VIADD R43, R43, 0xffffff94 ;  /* 0xffffff942b2b7836 */ /* 0x000fc40000000000 */
[----:B------:R-:W-:Y:S01]  /*52d0*/  VIADD R58, R58, 0xffffffb8 ;  /* 0xffffffb83a3a7836 */ /* 0x000fe20000000000 */
[----:B------:R-:W-:Y:S01]  /*52e0*/  IABS R60, R42 ;  /* 0x0000002a003c7213 */ /* 0x000fe20000000000 */
[----:B------:R-:W-:Y:S01]  /*52f0*/  VIADD R57, R57, 0xffffffdf ;  /* 0xffffffdf39397836 */ /* 0x000fe20000000000 */
[----:B------:R-:W-:Y:S01]  /*5300*/  IADD3 R56, PT, PT, R56, R13, R61 ;  /* 0x0000000d38387210 */ /* 0x000fe20007ffe03d */
[----:B------:R-:W-:Y:S01]  /*5310*/  VIADD R41, R41, 0xffffffa9 ;  /* 0xffffffa929297836 */ /* 0x000fe20000000000 */
[----:B------:R-:W-:Y:S01]  /*5320*/  IABS R61, R43 ;  /* 0x0000002b003d7213 */ /* 0x000fe20000000000 */
[----:B------:R-:W4:Y:S01]  /*5330*/  LDG.E.S8 R10, desc[UR4][R2.64+0x8e] ;  /* 0x00008e04020a7981 */ /* 0x000f22000c1e1300 */
[----:B------:R-:W-:Y:S01]  /*5340*/  IABS R43, R58 ;  /* 0x0000003a002b7213 */ /* 0x000fe20000000000 */
[----:B------:R-:W-:Y:S01]  /*5350*/  VIADD R44, R44, 0xffffff9b ;  /* 0xffffff9b2c2c7836 */ /* 0x000fe20000000000 */
[----:B------:R-:W-:Y:S01]  /*5360*/  IABS R58, R57 ;  /* 0x00000039003a7213 */ /* 0x000fe20000000000 */
[----:B------:R-:W-:Y:S01]  /*5370*/  IMAD.MOV.U32 R57, RZ, RZ, R60 ;  /* 0x000000ffff397224 */ /* 0x000fe200078e003c */
[----:B------:R-:W-:Y:S01]  /*5380*/  LOP3.LUT R60, R39, 0xffff, RZ, 0xc0, !PT ;  /* 0x0000ffff273c7812 */ /* 0x000fe200078ec0ff */
[----:B------:R-:W4:Y:S01]  /*5390*/  LDG.E.S8 R9, desc[UR4][R2.64+0x8d] ;  /* 0x00008d0402097981 */ /* 0x000f22000c1e1300 */
[----:B------:R-:W-:-:S02]  /*53a0*/  IABS R41, R41 ;  /* 0x0000002900297213 */ /* 0x000fc40000000000 */
[----:B------:R-:W-:Y:S01]  /*53b0*/  IABS R62, R44 ;  /* 0x0000002c003e7213 */ /* 0x000fe20000000000 */
[----:B------:R-:W-:Y:S01]  /*53c0*/  VIADD R55, R55, 0xffffff94 ;  /* 0xffffff9437377836 */ /* 0x000fe20000000000 */
[----:B------:R-:W-:Y:S01]  /*53d0*/  PRMT R60, R60, 0x8880, RZ ;  /* 0x000088803c3c7816 */ /* 0x000fe200000000ff */
[----:B------:R-:W-:Y:S01]  /*53e0*/  VIADD R53, R53, 0xffffff91 ;  /* 0xffffff9135357836 */ /* 0x000fe20000000000 */
[----:B------:R-:W4:Y:S01]  /*53f0*/  LDG.E.S8 R20, desc[UR4][R2.64+0x90] ;  /* 0x0000900402147981 */ /* 0x000f22000c1e1300 */
[----:B------:R-:W-:Y:S02]  /*5400*/  IMAD.MOV.U32 R42, RZ, RZ, R41 ;  /* 0x000000ffff2a7224 */ /* 0x000fe400078e0029 */
[----:B------:R-:W-:Y:S01]  /*5410*/  IMAD.MOV.U32 R44, RZ, RZ, R61 ;  /* 0x000000ffff2c7224 */ /* 0x000fe200078e003d */
[----:B------:R-:W4:Y:S01]  /*5420*/  LDG.E.S8 R13, desc[UR4][R2.64+0x8f] ;  /* 0x00008f04020d7981 */ /* 0x000f22000c1e1300 */
[----:B------:R-:W-:Y:S02]  /*5430*/  IMAD.MOV.U32 R41, RZ, RZ, R62 ;  /* 0x000000ffff297224 */ /* 0x000fe400078e003e */
[----:B------:R-:W-:Y:S01]  /*5440*/  VIADD R54, R54, 0xffffff91 ;  /* 0xffffff9136367836 */ /* 0x000fe20000000000 */
[----:B------:R-:W-:Y:S01]  /*5450*/  IABS R61, R53 ;  /* 0x00000035003d7213 */ /* 0x000fe20000000000 */
[----:B------:R-:W-:-:S02]  /*5460*/  VIADD R60, R60, 0xffffff94 ;  /* 0xffffff943c3c7836 */ /* 0x000fc40000000000 */
[----:B------:R-:W-:Y:S01]  /*5470*/  VIADD R52, R52, 0xffffff8e ;  /* 0xffffff8e34347836 */ /* 0x000fe20000000000 */
[----:B------:R-:W-:Y:S01]  /*5480*/  IADD3 R59, PT, PT, R44, R59, R41 ;  /* 0x0000003b2c3b7210 */ /* 0x000fe20007ffe029 */
[----:B------:R-:W4:Y:S01]  /*5490*/  LDG.E.S8 R39, desc[UR4][R2.64+0x59] ;  /* 0x0000590402277981 */ /* 0x000f22000c1e1300 */
[----:B------:R-:W-:Y:S02]  /*54a0*/  IABS R53, R54 ;  /* 0x0000003600357213 */ /* 0x000fe40000000000 */
[----:B------:R-:W-:Y:S01]  /*54b0*/  IABS R62, R55 ;  /* 0x00000037003e7213 */ /* 0x000fe20000000000 */
[----:B------:R-:W-:Y:S01]  /*54c0*/  VIADD R49, R49, 0xffffff9c ;  /* 0xffffff9c31317836 */ /* 0x000fe20000000000 */
[----:B------:R-:W-:Y:S01]  /*54d0*/  IABS R55, R60 ;  /* 0x0000003c00377213 */ /* 0x000fe20000000000 */
[----:B------:R-:W-:Y:S02]  /*54e0*/  IMAD.MOV.U32 R60, RZ, RZ, R61 ;  /* 0x000000ffff3c7224 */ /* 0x000fe400078e003d */
[----:B------:R-:W-:Y:S01]  /*54f0*/  VIADD R51, R51, 0xffffff94 ;  /* 0xffffff9433337836 */ /* 0x000fe20000000000 */
[----:B------:R-:W-:Y:S01]  /*5500*/  IABS R52, R52 ;  /* 0x0000003400347213 */ /* 0x000fe20000000000 */
[----:B------:R-:W4:Y:S01]  /*5510*/  LDG.E.S8 R44, desc[UR4][R2.64+0x92] ;  /* 0x00009204022c7981 */ /* 0x000f22000c1e1300 */
[----:B------:R-:W-:Y:S01]  /*5520*/  VIADD R50, R50, 0xffffffa9 ;  /* 0xffffffa932327836 */ /* 0x000fe20000000000 */
[----:B------:R-:W-:-:S02]  /*5530*/  IADD3 R56, PT, PT, R43, R56, R58 ;  /* 0x000000382b387210 */ /* 0x000fc40007ffe03a */
[----:B------:R-:W4:Y:S01]  /*5540*/  LDG.E.S8 R41, desc[UR4][R2.64+0x94] ;  /* 0x0000940402297981 */ /* 0x000f22000c1e1300 */
[----:B------:R-:W-:Y:S01]  /*5550*/  VIADD R48, R48, 0xffffffe0 ;  /* 0xffffffe030307836 */ /* 0x000fe20000000000 */
[----:B------:R-:W-:Y:S02]  /*5560*/  IADD3 R61, PT, PT, R53, R59, R62 ;  /* 0x0000003b353d7210 */ /* 0x000fe40007ffe03e */
[----:B------:R-:W-:Y:S01]  /*5570*/  IADD3 R57, PT, PT, R42, R45, R57 ;  /* 0x0000002d2a397210 */ /* 0x000fe20007ffe039 */
[----:B------:R-:W-:Y:S01]  /*5580*/  IMAD.MOV.U32 R54, RZ, RZ, R52 ;  /* 0x000000ffff367224 */ /* 0x000fe200078e0034 */
[----:B------:R-:W-:Y:S01]  /*5590*/  LOP3.LUT R58, R40, 0xffff, RZ, 0xc0, !PT ;  /* 0x0000ffff283a7812 */ /* 0x000fe200078ec0ff */
[----:B------:R-:W4:Y:S01]  /*55a0*/  LDG.E.S8 R45, desc[UR4][R2.64+0x91] ;  /* 0x00009104022d7981 */ /* 0x000f22000c1e1300 */
[----:B------:R-:W-:Y:S02]  /*55b0*/  IABS R59, R49 ;  /* 0x00000031003b7213 */ /* 0x000fe40000000000 */
[----:B------:R-:W-:Y:S01]  /*55c0*/  IABS R49, R51 ;  /* 0x0000003300317213 */ /* 0x000fe20000000000 */
[----:B------:R-:W4:Y:S01]  /*55d0*/  LDG.E.S8 R40, desc[UR4][R2.64+0x5a] ;  /* 0x00005a0402287981 */ /* 0x000f22000c1e1300 */
[----:B------:R-:W-:-:S02]  /*55e0*/  IABS R50, R50 ;  /* 0x0000003200327213 */ /* 0x000fc40000000000 */
[----:B------:R-:W-:Y:S01]  /*55f0*/  IABS R51, R48 ;  /* 0x0000003000337213 */ /* 0x000fe20000000000 */
[----:B------:R-:W4:Y:S01]  /*5600*/  LDG.E.S8 R42, desc[UR4][R2.64+0x5b] ;  /* 0x00005b04022a7981 */ /* 0x000f22000c1e1300 */
[----:B------:R-:W-:Y:S02]  /*5610*/  IADD3 R60, PT, PT, R54, R57, R60 ;  /* 0x00000039363c7210 */ /* 0x000fe40007ffe03c */
[----:B------:R-:W-:Y:S01]  /*5620*/  IADD3 R50, PT, PT, R50, R61, R51 ;  /* 0x0000003d32327210 */ /* 0x000fe20007ffe033 */
[----:B------:R-:W-:Y:S01]  /*5630*/  VIADD R36, R36, 0xffffffb8 ;  /* 0xffffffb824247836 */ /* 0x000fe20000000000 */
[----:B------:R-:W-:Y:S01]  /*5640*/  LOP3.LUT R51, R46, 0xffff, RZ, 0xc0, !PT ;  /* 0x0000ffff2e337812 */ /* 0x000fe200078ec0ff */
[----:B------:R-:W4:Y:S01]  /*5650*/  LDG.E.S8 R43, desc[UR4][R2.64+0x5c] ;  /* 0x00005c04022b7981 */ /* 0x000f22000c1e1300 */
[----:B------:R-:W-:Y:S02]  /*5660*/  PRMT R58, R58, 0x8880, RZ ;  /* 0x000088803a3a7816 */ /* 0x000fe400000000ff */
[----:B------:R-:W-:Y:S01]  /*5670*/  PRMT R51, R51, 0x8880, RZ ;  /* 0x0000888033337816 */ /* 0x000fe200000000ff */
[----:B------:R-:W4:Y:S01]  /*5680*/  LDG.E.S8 R52, desc[UR4][R2.64+0x93] ;  /* 0x0000930402347981 */ /* 0x000f22000c1e1300 */
[----:B------:R-:W-:Y:S01]  /*5690*/  IADD3 R59, PT, PT, R59, R60, R49 ;  /* 0x0000003c3b3b7210 */ /* 0x000fe20007ffe031 */
[----:B------:R-:W-:Y:S01]  /*56a0*/  VIADD R37, R37, 0xffffff91 ;  /* 0xffffff9125257836 */ /* 0x000fe20000000000 */
[----:B------:R-:W-:Y:S01]  /*56b0*/  LOP3.LUT R60, R47, 0xffff, RZ, 0xc0, !PT ;  /* 0x0000ffff2f3c7812 */ /* 0x000fe200078ec0ff */
[----:B------:R-:W-:Y:S01]  /*56c0*/  VIADD R16, R16, 0xffffffdf ;  /* 0xffffffdf10107836 */ /* 0x000fe20000000000 */
[----:B------:R-:W-:Y:S01]  /*56d0*/  IABS R61, R36 ;  /* 0x00000024003d7213 */ /* 0x000fe20000000000 */
[----:B------:R-:W-:Y:S01]  /*56e0*/  VIADD R38, R38, 0xffffff8e ;  /* 0xffffff8e26267836 */ /* 0x000fe20000000000 */
[----:B------:R-:W-:Y:S01]  /*56f0*/  PRMT R60, R60, 0x8880, RZ ;  /* 0x000088803c3c7816 */ /* 0x000fe200000000ff */
[----:B------:R-:W-:Y:S01]  /*5700*/  VIADD R36, R51, 0xffffff94 ;  /* 0xffffff9433247836 */ /* 0x000fe20000000000 */
[----:B------:R-:W-:Y:S01]  /*5710*/  IABS R64, R37 ;  /* 0x0000002500407213 */ /* 0x000fe20000000000 */
[----:B------:R-:W-:Y:S01]  /*5720*/  VIADD R58, R58, 0xffffff9b ;  /* 0xffffff9b3a3a7836 */ /* 0x000fe20000000000 */
[----:B------:R-:W-:Y:S01]  /*5730*/  IABS R62, R16 ;  /* 0x00000010003e7213 */ /* 0x000fe20000000000 */
[----:B------:R-:W-:Y:S01]  /*5740*/  VIADD R60, R60, 0xffffff91 ;  /* 0xffffff913c3c7836 */ /* 0x000fe20000000000 */
[----:B------:R-:W-:Y:S01]  /*5750*/  IABS R16, R38 ;  /* 0x0000002600107213 */ /* 0x000fe20000000000 */
[----:B------:R-:W4:Y:S01]  /*5760*/  LDG.E.S8 R54, desc[UR4][R2.64+0x29] ;  /* 0x0000290402367981 */ /* 0x000f22000c1e1300 */
[----:B------:R-:W-:Y:S01]  /*5770*/  IABS R38, R36 ;  /* 0x0000002400267213 */ /* 0x000fe20000000000 */
[----:B------:R-:W-:Y:S01]  /*5780*/  IMAD.MOV.U32 R36, RZ, RZ, R61 ;  /* 0x000000ffff247224 */ /* 0x000fe200078e003d */
[----:B------:R-:W-:Y:S01]  /*5790*/  IABS R58, R58 ;  /* 0x0000003a003a7213 */ /* 0x000fe20000000000 */
[----:B------:R-:W-:Y:S01]  /*57a0*/  IMAD.MOV.U32 R61, RZ, RZ, R64 ;  /* 0x000000ffff3d7224 */ /* 0x000fe200078e0040 */
[----:B------:R-:W-:Y:S01]  /*57b0*/  IABS R63, R60 ;  /* 0x0000003c003f7213 */ /* 0x000fe20000000000 */
[----:B------:R-:W4:Y:S01]  /*57c0*/  LDG.E.S8 R53, desc[UR4][R2.64+0x5d] ;  /* 0x00005d0402357981 */ /* 0x000f22000c1e1300 */
[----:B------:R-:W-:-:S02]  /*57d0*/  IADD3 R58, PT, PT, R55, R56, R58 ;  /* 0x00000038373a7210 */ /* 0x000fc40007ffe03a */
[----:B------:R-:W-:Y:S01]  /*57e0*/  IADD3 R60, PT, PT, R16, R50, R61 ;  /* 0x00000032103c7210 */ /* 0x000fe20007ffe03d */
[----:B------:R-:W4:Y:S01]  /*57f0*/  LDG.E.S8 R56, desc[UR4][R2.64+0x2a] ;  /* 0x00002a0402387981 */ /* 0x000f22000c1e1300 */
[----:B------:R-:W-:-:S03]  /*5800*/  VIADD R61, R21, 0xffffff94 ;  /* 0xffffff94153d7836 */ /* 0x000fc60000000000 */
[----:B------:R-:W4:Y:S01]  /*5810*/  LDG.E.S8 R48, desc[UR4][R2.64+0x95] ;  /* 0x0000950402307981 */ /* 0x000f22000c1e1300 */
[----:B------:R-:W-:-:S03]  /*5820*/  VIADD R34, R34, 0xffffff9c ;  /* 0xffffff9c22227836 */ /* 0x000fc60000000000 */
[----:B------:R-:W4:Y:S01]  /*5830*/  LDG.E.S8 R55, desc[UR4][R2.64+0x96] ;  /* 0x0000960402377981 */ /* 0x000f22000c1e1300 */
[----:B------:R-:W-:Y:S01]  /*5840*/  VIADD R30, R30, 0xffffff94 ;  /* 0xffffff941e1e7836 */ /* 0x000fe20000000000 */
[----:B------:R-:W-:Y:S02]  /*5850*/  IABS R61, R61 ;  /* 0x0000003d003d7213 */ /* 0x000fe40000000000 */
[----:B------:R-:W4:Y:S01]  /*5860*/  LDG.E.S8 R49, desc[UR4][R2.64+0x60] ;  /* 0x0000600402317981 */ /* 0x000f22000c1e1300 */
[----:B------:R-:W-:Y:S01]  /*5870*/  IMAD.MOV.U32 R37, RZ, RZ, R62 ;  /* 0x000000ffff257224 */ /* 0x000fe200078e003e */
[----:B------:R-:W-:Y:S02]  /*5880*/  IABS R34, R34 ;  /* 0x0000002200227213 */ /* 0x000fe40000000000 */
[----:B------:R-:W4:Y:S01]  /*5890*/  LDG.E.S8 R47, desc[UR4][R2.64+0x5f] ;  /* 0x00005f04022f7981 */ /* 0x000f22000c1e1300 */
[----:B------:R-:W-:-:S03]  /*58a0*/  IABS R62, R30 ;  /* 0x0000001e003e7213 */ /* 0x000fc60000000000 */
[----:B------:R-:W4:Y:S04]  /*58b0*/  LDG.E.S8 R51, desc[UR4][R2.64+0x97] ;  /* 0x0000970402337981 */ /* 0x000f28000c1e1300 */
[----:B------:R-:W4:Y:S01]  /*58c0*/  LDG.E.S8 R57, desc[UR4][R2.64+0x5e] ;  /* 0x00005e0402397981 */ /* 0x000f22000c1e1300 */
[----:B------:R-:W-:-:S03]  /*58d0*/  IMAD.MOV.U32 R30, RZ, RZ, R61 ;  /* 0x000000ffff1e7224 */ /* 0x000fc600078e003d */
[----:B------:R-:W4:Y:S01]  /*58e0*/  LDG.E.S8 R46, desc[UR4][R2.64+0x98] ;  /* 0x00009804022e7981 */ /* 0x000f22000c1e1300 */
[----:B------:R-:W-:Y:S02]  /*58f0*/  IMAD.MOV.U32 R61, RZ, RZ, R34 ;  /* 0x000000ffff3d7224 */ /* 0x000fe400078e0022 */
[----:B------:R-:W-:Y:S02]  /*5900*/  IMAD.MOV.U32 R34, RZ, RZ, R62 ;  /* 0x000000ffff227224 */ /* 0x000fe400078e003e */
[----:B------:R-:W-:Y:S01]  /*5910*/  VIADD R19, R19, 0xffffff91 ;  /* 0xffffff9113137836 */ /* 0x000fe20000000000 */
[----:B------:R-:W-:Y:S01]  /*5920*/  IADD3 R59, PT, PT, R36, R59, R37 ;  /* 0x0000003b243b7210 */ /* 0x000fe20007ffe025 */
[----:B------:R-:W-:Y:S01]  /*5930*/  VIADD R32, R32, 0xffffff94 ;  /* 0xffffff9420207836 */ /* 0x000fe20000000000 */
[----:B------:R-:W-:Y:S01]  /*5940*/  IADD3 R58, PT, PT, R63, R58, R38 ;  /* 0x0000003a3f3a7210 */ /* 0x000fe20007ffe026 */
[----:B------:R-:W4:Y:S01]  /*5950*/  LDG.E.S8 R37, desc[UR4][R2.64+0x2c] ;  /* 0x00002c0402257981 */ /* 0x000f22000c1e1300 */
[----:B------:R-:W-:Y:S01]  /*5960*/  VIADD R23, R23, 0xffffff9b ;  /* 0xffffff9b17177836 */ /* 0x000fe20000000000 */
[----:B------:R-:W-:-:S02]  /*5970*/  IADD3 R60, PT, PT, R61, R60, R34 ;  /* 0x0000003c3d3c7210 */ /* 0x000fc40007ffe022 */
[----:B------:R-:W4:Y:S01]  /*5980*/  LDG.E.S8 R50, desc[UR4][R2.64+0x62] ;  /* 0x0000620402327981 */ /* 0x000f22000c1e1300 */
[----:B------:R-:W-:Y:S01]  /*5990*/  IABS R19, R19 ;  /* 0x0000001300137213 */ /* 0x000fe20000000000 */
[----:B------:R-:W-:Y:S02]  /*59a0*/  VIADD R29, R29, 0xffffffdf ;  /* 0xffffffdf1d1d7836 */ /* 0x000fe40000000000 */
[----:B------:R-:W4:Y:S01]  /*59b0*/  LDG.E.S8 R38, desc[UR4][R2.64+0x61] ;  /* 0x0000610402267981 */ /* 0x000f22000c1e1300 */
[----:B------:R-:W-:-:S03]  /*59c0*/  IABS R61, R32 ;  /* 0x00000020003d7213 */ /* 0x000fc60000000000 */
[----:B------:R-:W4:Y:S01]  /*59d0*/  LDG.E.S8 R36, desc[UR4][R2.64+0x9a] ;  /* 0x00009a0402247981 */ /* 0x000f22000c1e1300 */
[----:B------:R-:W-:-:S03]  /*59e0*/  IABS R23, R23 ;  /* 0x0000001700177213 */ /* 0x000fc60000000000 */
[----:B------:R-:W4:Y:S01]  /*59f0*/  LDG.E.S8 R21, desc[UR4][R2.64+0x99] ;  /* 0x0000990402157981 */ /* 0x000f22000c1e1300 */
[----:B------:R-:W-:Y:S01]  /*5a00*/  IMAD.MOV.U32 R32, RZ, RZ, R19 ;  /* 0x000000ffff207224 */ /* 0x000fe200078e0013 */
[----:B------:R-:W-:Y:S02]  /*5a10*/  IABS R62, R29 ;  /* 0x0000001d003e7213 */ /* 0x000fe40000000000 */
[----:B------:R-:W4:Y:S01]  /*5a20*/  LDG.E.S8 R16, desc[UR4][R2.64+0x2b] ;  /* 0x00002b0402107981 */ /* 0x000f22000c1e1300 */
[----:B------:R-:W-:Y:S01]  /*5a30*/  IMAD.MOV.U32 R19, RZ, RZ, R61 ;  /* 0x000000ffff137224 */ /* 0x000fe200078e003d */
[----:B------:R-:W-:Y:S01]  /*5a40*/  IADD3 R59, PT, PT, R30, R59, R23 ;  /* 0x0000003b1e3b7210 */ /* 0x000fe20007ffe017 */
[----:B------:R-:W-:Y:S01]  /*5a50*/  VIADD R25, R25, 0xffffffb8 ;  /* 0xffffffb819197836 */ /* 0x000fe20000000000 */
[----:B------:R-:W4:Y:S01]  /*5a60*/  LDG.E.S8 R34, desc[UR4][R2.64+0x64] ;  /* 0x0000640402227981 */ /* 0x000f22000c1e1300 */
[----:B------:R-:W-:Y:S01]  /*5a70*/  IMAD.MOV.U32 R61, RZ, RZ, R62 ;  /* 0x000000ffff3d7224 */ /* 0x000fe200078e003e */
[----:B------:R-:W-:-:S02]  /*5a80*/  IADD3 R32, PT, PT, R32, R59, R19 ;  /* 0x0000003b20207210 */ /* 0x000fc40007ffe013 */
[----:B------:R-:W4:Y:S01]  /*5a90*/  LDG.E.S8 R30, desc[UR4][R2.64+0x63] ;  /* 0x00006304021e7981 */ /* 0x000f22000c1e1300 */
[----:B------:R-:W-:Y:S01]  /*5aa0*/  IABS R25, R25 ;  /* 0x0000001900197213 */ /* 0x000fe20000000000 */
[----:B------:R-:W-:Y:S02]  /*5ab0*/  VIADD R59, R22, 0xffffff94 ;  /* 0xffffff94163b7836 */ /* 0x000fe40000000000 */
[----:B------:R-:W4:Y:S01]  /*5ac0*/  LDG.E.S8 R23, desc[UR4][R2.64+0x9c] ;  /* 0x00009c0402177981 */ /* 0x000f22000c1e1300 */
[----:B------:R-:W-:Y:S02]  /*5ad0*/  VIADD R26, R26, 0xffffffb8 ;  /* 0xffffffb81a1a7836 */ /* 0x000fe40000000000 */
[----:B------:R-:W-:Y:S01]  /*5ae0*/  VIADD R4, R4, 0xffffff9b ;  /* 0xffffff9b04047836 */ /* 0x000fe20000000000 */
[----:B------:R-:W4:Y:S01]  /*5af0*/  LDG.E.S8 R29, desc[UR4][R2.64+0x9b] ;  /* 0x00009b04021d7981 */ /* 0x000f22000c1e1300 */
[----:B------:R-:W-:Y:S01]  /*5b00*/  IADD3 R19, PT, PT, R25, R60, R61 ;  /* 0x0000003c19137210 */ /* 0x000fe20007ffe03d */
[----:B------:R-:W-:Y:S01]  /*5b10*/  VIADD R14, R14, 0xffffff91 ;  /* 0xffffff910e0e7836 */ /* 0x000fe20000000000 */
[----:B------:R-:W-:Y:S01]  /*5b20*/  IABS R63, R59 ;  /* 0x0000003b003f7213 */ /* 0x000fe20000000000 */
[----:B------:R-:W-:Y:S01]  /*5b30*/  VIADD R24, R24, 0xffffff94 ;  /* 0xffffff9418187836 */ /* 0x000fe20000000000 */
[----:B------:R-:W-:Y:S01]  /*5b40*/  IABS R62, R26 ;  /* 0x0000001a003e7213 */ /* 0x000fe20000000000 */
[----:B------:R-:W4:Y:S01]  /*5b50*/  LDG.E.S8 R25, desc[UR4][R2.64+0x2e] ;  /* 0x00002e0402197981 */ /* 0x000f22000c1e1300 */
[----:B------:R-:W-:-:S02]  /*5b60*/  IABS R61, R4 ;  /* 0x00000004003d7213 */ /* 0x000fc40000000000 */
[----:B------:R-:W-:Y:S01]  /*5b70*/  IABS R14, R14 ;  /* 0x0000000e000e7213 */ /* 0x000fe20000000000 */
[----:B------:R-:W4:Y:S01]  /*5b80*/  LDG.E.S8 R26, desc[UR4][R2.64+0x65] ;  /* 0x00006504021a7981 */ /* 0x000f22000c1e1300 */
[----:B------:R-:W-:Y:S02]  /*5b90*/  IADD3 R63, PT, PT, R63, R62, R61 ;  /* 0x0000003e3f3f7210 */ /* 0x000fe40007ffe03d */
[----:B------:R-:W-:Y:S01]  /*5ba0*/  IABS R24, R24 ;  /* 0x0000001800187213 */ /* 0x000fe20000000000 */
[----:B------:R-:W4:Y:S03]  /*5bb0*/  LDG.E.S8 R4, desc[UR4][R2.64+0x9e] ;  /* 0x00009e0402047981 */ /* 0x000f26000c1e1300 */
[----:B------:R-:W-:Y:S01]  /*5bc0*/  IADD3 R63, PT, PT, R14, R63, R24 ;  /* 0x0000003f0e3f7210 */ /* 0x000fe20007ffe018 */
[----:B------:R-:W-:Y:S01]  /*5bd0*/  VIADD R14, R5, 0xffffffa9 ;  /* 0xffffffa9050e7836 */ /* 0x000fe20000000000 */
[----:B------:R-:W4:Y:S01]  /*5be0*/  LDG.E.S8 R22, desc[UR4][R2.64+0x2d] ;  /* 0x00002d0402167981 */ /* 0x000f22000c1e1300 */
[----:B------:R-:W-:-:S03]  /*5bf0*/  VIADD R5, R11, 0xffffffe0 ;  /* 0xffffffe00b057836 */ /* 0x000fc60000000000 */
[----:B------:R-:W4:Y:S01]  /*5c00*/  LDG.E.S8 R59, desc[UR4][R2.64+0x66] ;  /* 0x00006604023b7981 */ /* 0x000f22000c1e1300 */
[----:B------:R-:W-:-:S03]  /*5c10*/  IABS R64, R14 ;  /* 0x0000000e00407213 */ /* 0x000fc60000000000 */
[----:B------:R-:W4:Y:S01]  /*5c20*/  LDG.E.S8 R60, desc[UR4][R2.64+0x9d] ;  /* 0x00009d04023c7981 */ /* 0x000f22000c1e1300 */
[----:B------:R-:W-:Y:S01]  /*5c30*/  IABS R65, R5 ;  /* 0x0000000500417213 */ /* 0x000fe20000000000 */
[----:B--2---:R-:W-:Y:S02]  /*5c40*/  VIADD R18, R18, 0xffffff8e ;  /* 0xffffff8e12127836 */ /* 0x004fe40000000000 */
[----:B------:R-:W2:Y:S01]  /*5c50*/  LDG.E.S8 R24, desc[UR4][R2.64+0x68] ;  /* 0x0000680402187981 */ /* 0x000ea2000c1e1300 */
[----:B---3--:R-:W-:-:S03]  /*5c60*/  VIADD R35, R35, 0xffffff91 ;  /* 0xffffff9123237836 */ /* 0x008fc60000000000 */
[----:B------:R-:W3:Y:S01]  /*5c70*/  LDG.E.S8 R14, desc[UR4][R2.64+0x9f] ;  /* 0x00009f04020e7981 */ /* 0x000ee2000c1e1300 */
[----:B----4-:R-:W-:Y:S01]  /*5c80*/  VIADD R12, R12, 0xffffff9c ;  /* 0xffffff9c0c0c7836 */ /* 0x010fe20000000000 */
[----:B------:R-:W-:Y:S01]  /*5c90*/  IADD3 R63, PT, PT, R64, R63, R65 ;  /* 0x0000003f403f7210 */ /* 0x000fe20007ffe041 */
[----:B------:R-:W-:Y:S01]  /*5ca0*/  VIADD R0, R0, 0xffffff94 ;  /* 0xffffff9400007836 */ /* 0x000fe20000000000 */
[----:B------:R-:W4:Y:S01]  /*5cb0*/  LDG.E.S8 R11, desc[UR4][R2.64+0x30] ;  /* 0x00003004020b7981 */ /* 0x000f22000c1e1300 */
[----:B------:R-:W-:Y:S02]  /*5cc0*/  IABS R18, R18 ;  /* 0x0000001200127213 */ /* 0x000fe40000000000 */
[----:B------:R-:W-:Y:S01]  /*5cd0*/  IABS R65, R35 ;  /* 0x0000002300417213 */ /* 0x000fe20000000000 */
[----:B------:R-:W4:Y:S01]  /*5ce0*/  LDG.E.S8 R62, desc[UR4][R2.64+0x2f] ;  /* 0x00002f04023e7981 */ /* 0x000f22000c1e1300 */
[----:B------:R-:W-:-:S03]  /*5cf0*/  IABS R12, R12 ;  /* 0x0000000c000c7213 */ /* 0x000fc60000000000 */
[----:B------:R-:W4:Y:S01]  /*5d00*/  LDG.E.S8 R5, desc[UR4][R2.64+0xa0] ;  /* 0x0000a00402057981 */ /* 0x000f22000c1e1300 */
[----:B------:R-:W-:-:S03]  /*5d10*/  IADD3 R65, PT, PT, R18, R63, R65 ;  /* 0x0000003f12417210 */ /* 0x000fc60007ffe041 */
[----:B------:R-:W4:Y:S01]  /*5d20*/  LDG.E.S8 R61, desc[UR4][R2.64+0x67] ;  /* 0x00006704023d7981 */ /* 0x000f22000c1e1300 */
[----:B------:R-:W-:-:S03]  /*5d30*/  IABS R66, R0 ;  /* 0x0000000000427213 */ /* 0x000fc60000000000 */
[----:B------:R-:W4:Y:S01]  /*5d40*/  LDG.E.S8 R63, desc[UR4][R2.64+0x6a] ;  /* 0x00006a04023f7981 */ /* 0x000f22000c1e1300 */
[----:B------:R-:W-:-:S03]  /*5d50*/  IMAD.MOV.U32 R0, RZ, RZ, R12 ;  /* 0x000000ffff007224 */ /* 0x000fc600078e000c */
[----:B------:R-:W4:Y:S01]  /*5d60*/  LDG.E.S8 R35, desc[UR4][R2.64+0xa2] ;  /* 0x0000a20402237981 */ /* 0x000f22000c1e1300 */
[----:B------:R-:W-:-:S03]  /*5d70*/  IMAD.MOV.U32 R12, RZ, RZ, R66 ;  /* 0x000000ffff0c7224 */ /* 0x000fc600078e0042 */
[----:B------:R-:W4:Y:S04]  /*5d80*/  LDG.E.S8 R18, desc[UR4][R2.64+0x69] ;  /* 0x0000690402127981 */ /* 0x000f28000c1e1300 */
[----:B------:R-:W4:Y:S01]  /*5d90*/  LDG.E.S8 R64, desc[UR4][R2.64+0xa1] ;  /* 0x0000a10402407981 */ /* 0x000f22000c1e1300 */
[----:B------:R-:W-:-:S03]  /*5da0*/  IADD3 R65, PT, PT, R0, R65, R12 ;  /* 0x0000004100417210 */ /* 0x000fc60007ffe00c */
[----:B------:R-:W4:Y:S04]  /*5db0*/  LDG.E.S8 R0, desc[UR4][R2.64+0xa4] ;  /* 0x0000a40402007981 */ /* 0x000f28000c1e1300 */
[----:B------:R-:W4:Y:S01]  /*5dc0*/  LDG.E.S8 R12, desc[UR4][R2.64+0xa3] ;  /* 0x0000a304020c7981 */ /* 0x000f22000c1e1300 */
[----:B------:R-:W-:-:S05]  /*5dd0*/  VIADD R8, R8, 0xffffffb8 ;  /* 0xffffffb808087836 */ /* 0x000fca0000000000 */
[----:B------:R-:W-:Y:S01]  /*5de0*/  IABS R8, R8 ;  /* 0x0000000800087213 */ /* 0x000fe20000000000 */
[----:B------:R-:W-:-:S05]  /*5df0*/  VIADD R6, R6, 0xffffffdf ;  /* 0xffffffdf06067836 */ /* 0x000fca0000000000 */
[----:B------:R-:W-:Y:S01]  /*5e00*/  IABS R66, R6 ;  /* 0x0000000600427213 */ /* 0x000fe20000000000 */
[----:B------:R-:W-:-:S04]  /*5e10*/  IMAD.MOV.U32 R6, RZ, RZ, R8 ;  /* 0x000000ffff067224 */ /* 0x000fc800078e0008 */
[----:B------:R-:W-:Y:S02]  /*5e20*/  IMAD.MOV.U32 R8, RZ, RZ, R66 ;  /* 0x000000ffff087224 */ /* 0x000fe400078e0042 */
[----:B------:R-:W-:Y:S02]  /*5e30*/  VIADD R10, R10, 0xffffff94 ;  /* 0xffffff940a0a7836 */ /* 0x000fe40000000000 */
[----:B------:R-:W-:Y:S01]  /*5e40*/  VIADD R9, R9, 0xffffff9b ;  /* 0xffffff9b09097836 */ /* 0x000fe20000000000 */
[----:B------:R-:W-:Y:S02]  /*5e50*/  IADD3 R65, PT, PT, R6, R65, R8 ;  /* 0x0000004106417210 */ /* 0x000fe40007ffe008 */
[----:B------:R-:W-:Y:S02]  /*5e60*/  IABS R6, R10 ;  /* 0x0000000a00067213 */ /* 0x000fe40000000000 */
[----:B------:R-:W-:Y:S01]  /*5e70*/  IABS R9, R9 ;  /* 0x0000000900097213 */ /* 0x000fe20000000000 */
[----:B------:R-:W-:-:S02]  /*5e80*/  VIADD R20, R20, 0xffffff91 ;  /* 0xffffff9114147836 */ /* 0x000fc40000000000 */
[----:B------:R-:W-:Y:S01]  /*5e90*/  VIADD R13, R13, 0xffffff94 ;  /* 0xffffff940d0d7836 */ /* 0x000fe20000000000 */
[----:B------:R-:W-:Y:S02]  /*5ea0*/  IADD3 R9, PT, PT, R6, R65, R9 ;  /* 0x0000004106097210 */ /* 0x000fe40007ffe009 */
[----:B------:R-:W-:Y:S02]  /*5eb0*/  IABS R6, R20 ;  /* 0x0000001400067213 */ /* 0x000fe40000000000 */
[----:B------:R-:W-:Y:S02]  /*5ec0*/  IABS R8, R13 ;  /* 0x0000000d00087213 */ /* 0x000fe40000000000 */
[----:B------:R-:W4:Y:S01]  /*5ed0*/  LDG.E.S8 R13, desc[UR4][R2.64+0xa7] ;  /* 0x0000a704020d7981 */ /* 0x000f22000c1e1300 */
[----:B------:R-:W-:Y:S01]  /*5ee0*/  VIADD R39, R39, 0xffffff9b ;  /* 0xffffff9b27277836 */ /* 0x000fe20000000000 */
[----:B------:R-:W-:Y:S02]  /*5ef0*/  IADD3 R9, PT, PT, R6, R9, R8 ;  /* 0x0000000906097210 */ /* 0x000fe40007ffe008 */
[----:B------:R-:W4:Y:S02]  /*5f00*/  LDG.E.S8 R6, desc[UR4][R2.64+0xa6] ;  /* 0x0000a60402067981 */ /* 0x000f24000c1e1300 */
[----:B------:R-:W-:-:S02]  /*5f10*/  IABS R10, R39 ;  /* 0x00000027000a7213 */ /* 0x000fc40000000000 */
[----:B------:R-:W4:Y:S01]  /*5f20*/  LDG.E.S8 R8, desc[UR4][R2.64+0xa5] ;  /* 0x0000a50402087981 */ /* 0x000f22000c1e1300 */
[----:B------:R-:W-:Y:S02]  /*5f30*/  VIADD R44, R44, 0xffffffa9 ;  /* 0xffffffa92c2c7836 */ /* 0x000fe40000000000 */
[----:B------:R-:W-:Y:S02]  /*5f40*/  VIADD R45, R45, 0xffffffe0 ;  /* 0xffffffe02d2d7836 */ /* 0x000fe40000000000 */
[----:B------:R-:W-:-:S03]  /*5f50*/  VIADD R40, R40, 0xffffff94 ;  /* 0xffffff9428287836 */ /* 0x000fc60000000000 */
[----:B------:R-:W-:Y:S02]  /*5f60*/  IABS R39, R45 ;  /* 0x0000002d00277213 */ /* 0x000fe40000000000 */
[----:B------:R-:W-:Y:S02]  /*5f70*/  IABS R20, R40 ;  /* 0x0000002800147213 */ /* 0x000fe40000000000 */
[----:B------:R-:W-:Y:S01]  /*5f80*/  IABS R40, R44 ;  /* 0x0000002c00287213 */ /* 0x000fe20000000000 */
[----:B------:R-:W-:Y:S02]  /*5f90*/  VIADD R42, R42, 0xffffff94 ;  /* 0xffffff942a2a7836 */ /* 0x000fe40000000000 */
[----:B------:R-:W-:Y:S01]  /*5fa0*/  VIADD R41, R41, 0xffffff8e ;  /* 0xffffff8e29297836 */ /* 0x000fe20000000000 */
[----:B------:R-:W-:Y:S01]  /*5fb0*/  IADD3 R39, PT, PT, R40, R9, R39 ;  /* 0x0000000928277210 */ /* 0x000fe20007ffe027 */
[----:B------:R-:W-:Y:S01]  /*5fc0*/  VIADD R43, R43, 0xffffff91 ;  /* 0xffffff912b2b7836 */ /* 0x000fe20000000000 */
[----:B------:R-:W4:Y:S01]  /*5fd0*/  LDG.E.S8 R9, desc[UR4][R2.64+0xa8] ;  /* 0x0000a80402097981 */ /* 0x000f22000c1e1300 */
[----:B------:R-:W-:Y:S01]  /*5fe0*/  VIADD R52, R52, 0xffffff91 ;  /* 0xffffff9134347836 */ /* 0x000fe20000000000 */
[----:B------:R-:W-:-:S02]  /*5ff0*/  IABS R40, R42 ;  /* 0x0000002a00287213 */ /* 0x000fc40000000000 */
[----:B------:R-:W-:Y:S02]  /*6000*/  IADD3 R20, PT, PT, R20, R19, R10 ;  /* 0x0000001314147210 */ /* 0x000fe40007ffe00a */
[----:B------:R-:W-:Y:S01]  /*6010*/  IABS R42, R41 ;  /* 0x00000029002a7213 */ /* 0x000fe20000000000 */
[----:B------:R-:W4:Y:S01]  /*6020*/  LDG.E.S8 R10, desc[UR4][R2.64+0xaa] ;  /* 0x0000aa04020a7981 */ /* 0x000f22000c1e1300 */
[----:B------:R-:W-:Y:S02]  /*6030*/  IABS R43, R43 ;  /* 0x0000002b002b7213 */ /* 0x000fe40000000000 */
[----:B------:R-:W-:Y:S01]  /*6040*/  IABS R41, R52 ;  /* 0x0000003400297213 */ /* 0x000fe20000000000 */
[----:B------:R-:W4:Y:S01]  /*6050*/  LDG.E.S8 R19, desc[UR4][R2.64+0xa9] ;  /* 0x0000a90402137981 */ /* 0x000f22000c1e1300 */
[----:B------:R-:W-:Y:S02]  /*6060*/  IADD3 R43, PT, PT, R43, R20, R40 ;  /* 0x000000142b2b7210 */ /* 0x000fe40007ffe028 */
[----:B------:R-:W-:Y:S01]  /*6070*/  IADD3 R42, PT, PT, R42, R39, R41 ;  /* 0x000000272a2a7210 */ /* 0x000fe20007ffe029 */
[----:B------:R-:W4:Y:S04]  /*6080*/  LDG.E.S8 R20, desc[UR4][R2.64+0x6c] ;  /* 0x00006c0402147981 */ /* 0x000f28000c1e1300 */
[----:B------:R-:W4:Y:S01]  /*6090*/  LDG.E.S8 R39, desc[UR4][R2.64+0x6b] ;  /* 0x00006b0402277981 */ /* 0x000f22000c1e1300 */
[----:B------:R-:W-:-:S02]  /*60a0*/  VIADD R54, R54, 0xffffffe0 ;  /* 0xffffffe036367836 */ /* 0x000fc40000000000 */
[----:B------:R-:W-:Y:S01]  /*60b0*/  VIADD R53, R53, 0xffffffe0 ;  /* 0xffffffe035357836 */ /* 0x000fe20000000000 */
[----:B------:R-:W4:Y:S01]  /*60c0*/  LDG.E.S8 R40, desc[UR4][R2.64+0xac] ;  /* 0x0000ac0402287981 */ /* 0x000f22000c1e1300 */
[----:B------:R-:W-:Y:S02]  /*60d0*/  VIADD R56, R56, 0xffffffa9 ;  /* 0xffffffa938387836 */ /* 0x000fe40000000000 */
[----:B------:R-:W-:-:S03]  /*60e0*/  VIADD R48, R48, 0xffffff94 ;  /* 0xffffff9430307836 */ /* 0x000fc60000000000 */
[----:B------:R-:W-:Y:S01]  /*60f0*/  IABS R45, R56 ;  /* 0x00000038002d7213 */ /* 0x000fe20000000000 */
[----:B------:R-:W4:Y:S01]  /*6100*/  LDG.E.S8 R41, desc[UR4][R2.64+0xab] ;  /* 0x0000ab0402297981 */ /* 0x000f22000c1e1300 */
[----:B------:R-:W-:Y:S01]  /*6110*/  VIADD R55, R55, 0xffffff9c ;  /* 0xffffff9c37377836 */ /* 0x000fe20000000000 */
[----:B------:R-:W-:Y:S02]  /*6120*/  IABS R52, R54 ;  /* 0x0000003600347213 */ /* 0x000fe40000000000 */
[----:B------:R-:W-:Y:S01]  /*6130*/  IABS R44, R53 ;  /* 0x00000035002c7213 */ /* 0x000fe20000000000 */
[----:B------:R-:W-:Y:S01]  /*6140*/  VIADD R49, R49, 0xffffff8e ;  /* 0xffffff8e31317836 */ /* 0x000fe20000000000 */
[----:B------:R-:W-:Y:S02]  /*6150*/  IABS R48, R48 ;  /* 0x0000003000307213 */ /* 0x000fe40000000000 */
[----:B------:R-:W-:Y:S01]  /*6160*/  IABS R53, R55 ;  /* 0x0000003700357213 */ /* 0x000fe20000000000 */
[----:B------:R-:W-:Y:S01]  /*6170*/  VIADD R47, R47, 0xffffff91 ;  /* 0xffffff912f2f7836 */ /* 0x000fe20000000000 */
[----:B------:R-:W-:-:S02]  /*6180*/  IADD3 R52, PT, PT, R45, R32, R52 ;  /* 0x000000202d347210 */ /* 0x000fc40007ffe034 */
[----:B------:R-:W4:Y:S01]  /*6190*/  LDG.E.S8 R32, desc[UR4][R2.64+0x31] ;  /* 0x0000310402207981 */ /* 0x000f22000c1e1300 */
        /* <DEDUP_REMOVED lines=13> */
[----:B------:R-:W-:Y:S01]  /*6270*/  IADD3 R54, PT, PT, R54, R43, R44 ;  /* 0x0000002b36367210 */ /* 0x000fe20007ffe02c */
[----:B------:R-:W-:Y:S01]  /*6280*/  IMAD.MOV.U32 R49, RZ, RZ, R51 ;  /* 0x000000ffff317224 */ /* 0x000fe200078e0033 */
[----:B------:R-:W4:Y:S01]  /*6290*/  LDG.E.S8 R44, desc[UR4][R2.64+0x6e] ;  /* 0x00006e04022c7981 */ /* 0x000f22000c1e1300 */
[----:B------:R-:W-:-:S03]  /*62a0*/  VIADD R37, R37, 0xffffff8e ;  /* 0xffffff8e25257836 */ /* 0x000fc60000000000 */
[----:B------:R-:W4:Y:S01]  /*62b0*/  LDG.E.S8 R42, desc[UR4][R2.64+0xae] ;  /* 0x0000ae04022a7981 */ /* 0x000f22000c1e1300 */
[----:B------:R-:W-:-:S03]  /*62c0*/  VIADD R50, R50, 0xffffff9c ;  /* 0xffffff9c32327836 */ /* 0x000fc60000000000 */
[----:B------:R-:W4:Y:S01]  /*62d0*/  LDG.E.S8 R43, desc[UR4][R2.64+0xad] ;  /* 0x0000ad04022b7981 */ /* 0x000f22000c1e1300 */
[----:B------:R-:W-:Y:S02]  /*62e0*/  VIADD R38, R38, 0xffffff94 ;  /* 0xffffff9426267836 */ /* 0x000fe40000000000 */
[----:B------:R-:W-:Y:S01]  /*62f0*/  VIADD R36, R36, 0xffffff94 ;  /* 0xffffff9424247836 */ /* 0x000fe20000000000 */
[----:B------:R-:W-:Y:S01]  /*6300*/  IADD3 R54, PT, PT, R47, R54, R46 ;  /* 0x000000362f367210 */ /* 0x000fe20007ffe02e */
[----:B------:R-:W4:Y:S01]  /*6310*/  LDG.E.S8 R51, desc[UR4][R2.64+0xaf] ;  /* 0x0000af0402337981 */ /* 0x000f22000c1e1300 */
[----:B------:R-:W-:Y:S01]  /*6320*/  VIADD R21, R21, 0xffffff9b ;  /* 0xffffff9b15157836 */ /* 0x000fe20000000000 */
[----:B------:R-:W-:Y:S02]  /*6330*/  IADD3 R53, PT, PT, R56, R53, R49 ;  /* 0x0000003538357210 */ /* 0x000fe40007ffe031 */
[----:B------:R-:W4:Y:S01]  /*6340*/  LDG.E.S8 R46, desc[UR4][R2.64+0x6f] ;  /* 0x00006f04022e7981 */ /* 0x000f22000c1e1300 */
[----:B------:R-:W-:Y:S01]  /*6350*/  IABS R37, R37 ;  /* 0x0000002500257213 */ /* 0x000fe20000000000 */
[----:B------:R-:W-:Y:S01]  /*6360*/  VIADD R16, R16, 0xffffff91 ;  /* 0xffffff9110107836 */ /* 0x000fe20000000000 */
[----:B------:R-:W-:Y:S01]  /*6370*/  IABS R50, R50 ;  /* 0x0000003200327213 */ /* 0x000fe20000000000 */
[----:B------:R-:W4:Y:S01]  /*6380*/  LDG.E.S8 R49, desc[UR4][R2.64+0x70] ;  /* 0x0000700402317981 */ /* 0x000f22000c1e1300 */
[----:B------:R-:W-:-:S02]  /*6390*/  IABS R38, R38 ;  /* 0x0000002600267213 */ /* 0x000fc40000000000 */
[----:B------:R-:W-:Y:S01]  /*63a0*/  IABS R55, R36 ;  /* 0x0000002400377213 */ /* 0x000fe20000000000 */
[----:B------:R-:W4:Y:S01]  /*63b0*/  LDG.E.S8 R47, desc[UR4][R2.64+0xb0] ;  /* 0x0000b004022f7981 */ /* 0x000f22000c1e1300 */
[----:B------:R-:W-:Y:S01]  /*63c0*/  IABS R56, R21 ;  /* 0x0000001500387213 */ /* 0x000fe20000000000 */
[----:B------:R-:W-:Y:S01]  /*63d0*/  IMAD.MOV.U32 R21, RZ, RZ, R37 ;  /* 0x000000ffff157224 */ /* 0x000fe200078e0025 */
[----:B------:R-:W-:Y:S01]  /*63e0*/  IABS R16, R16 ;  /* 0x0000001000107213 */ /* 0x000fe20000000000 */
[----:B------:R-:W-:Y:S02]  /*63f0*/  IMAD.MOV.U32 R37, RZ, RZ, R50 ;  /* 0x000000ffff257224 */ /* 0x000fe400078e0032 */
[----:B------:R-:W-:Y:S02]  /*6400*/  IMAD.MOV.U32 R36, RZ, RZ, R38 ;  /* 0x000000ffff247224 */ /* 0x000fe400078e0026 */
[----:B------:R-:W-:Y:S02]  /*6410*/  IMAD.MOV.U32 R38, RZ, RZ, R55 ;  /* 0x000000ffff267224 */ /* 0x000fe400078e0037 */
[----:B------:R-:W-:-:S02]  /*6420*/  IMAD.MOV.U32 R50, RZ, RZ, R56 ;  /* 0x000000ffff327224 */ /* 0x000fc400078e0038 */
[----:B------:R-:W-:Y:S02]  /*6430*/  VIADD R34, R34, 0xffffffb8 ;  /* 0xffffffb822227836 */ /* 0x000fe40000000000 */
[----:B------:R-:W-:Y:S02]  /*6440*/  VIADD R30, R30, 0xffffffdf ;  /* 0xffffffdf1e1e7836 */ /* 0x000fe40000000000 */
[----:B------:R-:W-:Y:S02]  /*6450*/  VIADD R23, R23, 0xffffff91 ;  /* 0xffffff9117177836 */ /* 0x000fe40000000000 */
[----:B------:R-:W-:Y:S01]  /*6460*/  VIADD R29, R29, 0xffffff94 ;  /* 0xffffff941d1d7836 */ /* 0x000fe20000000000 */
[----:B------:R-:W-:Y:S02]  /*6470*/  IADD3 R52, PT, PT, R21, R52, R16 ;  /* 0x0000003415347210 */ /* 0x000fe40007ffe010 */
[----:B------:R-:W-:Y:S01]  /*6480*/  IADD3 R54, PT, PT, R37, R54, R36 ;  /* 0x0000003625367210 */ /* 0x000fe20007ffe024 */
[----:B------:R-:W4:Y:S01]  /*6490*/  LDG.E.S8 R16, desc[UR4][R2.64+0x33] ;  /* 0x0000330402107981 */ /* 0x000f22000c1e1300 */
[----:B------:R-:W-:-:S02]  /*64a0*/  IADD3 R53, PT, PT, R38, R53, R50 ;  /* 0x0000003526357210 */ /* 0x000fc40007ffe032 */
[----:B------:R-:W-:Y:S01]  /*64b0*/  IABS R34, R34 ;  /* 0x0000002200227213 */ /* 0x000fe20000000000 */
[----:B------:R-:W4:Y:S01]  /*64c0*/  LDG.E.S8 R38, desc[UR4][R2.64+0x34] ;  /* 0x0000340402267981 */ /* 0x000f22000c1e1300 */
[----:B------:R-:W-:Y:S02]  /*64d0*/  IABS R30, R30 ;  /* 0x0000001e001e7213 */ /* 0x000fe40000000000 */
[----:B------:R-:W-:Y:S01]  /*64e0*/  IABS R55, R23 ;  /* 0x0000001700377213 */ /* 0x000fe20000000000 */
[----:B------:R-:W4:Y:S01]  /*64f0*/  LDG.E.S8 R37, desc[UR4][R2.64+0x72] ;  /* 0x0000720402257981 */ /* 0x000f22000c1e1300 */
[----:B------:R-:W-:-:S03]  /*6500*/  IABS R56, R29 ;  /* 0x0000001d00387213 */ /* 0x000fc60000000000 */
[----:B------:R-:W4:Y:S01]  /*6510*/  LDG.E.S8 R50, desc[UR4][R2.64+0x71] ;  /* 0x0000710402327981 */ /* 0x000f22000c1e1300 */
[----:B------:R-:W-:Y:S02]  /*6520*/  IMAD.MOV.U32 R23, RZ, RZ, R34 ;  /* 0x000000ffff177224 */ /* 0x000fe400078e0022 */
[----:B------:R-:W-:Y:S01]  /*6530*/  IMAD.MOV.U32 R29, RZ, RZ, R30 ;  /* 0x000000ffff1d7224 */ /* 0x000fe200078e001e */
        /* <DEDUP_REMOVED lines=8> */
[----:B------:R-:W-:Y:S01]  /*65c0*/  IABS R26, R26 ;  /* 0x0000001a001a7213 */ /* 0x000fe20000000000 */
[----:B------:R-:W-:-:S02]  /*65d0*/  VIADD R25, R25, 0xffffff9c ;  /* 0xffffff9c19197836 */ /* 0x000fc40000000000 */
[----:B------:R-:W4:Y:S01]  /*65e0*/  LDG.E.S8 R30, desc[UR4][R2.64+0x74] ;  /* 0x00007404021e7981 */ /* 0x000f22000c1e1300 */
[----:B------:R-:W-:Y:S02]  /*65f0*/  VIADD R22, R22, 0xffffff94 ;  /* 0xffffff9416167836 */ /* 0x000fe40000000000 */
[----:B------:R-:W-:Y:S02]  /*6600*/  VIADD R59, R59, 0xffffff94 ;  /* 0xffffff943b3b7836 */ /* 0x000fe40000000000 */
[----:B------:R-:W-:Y:S01]  /*6610*/  VIADD R60, R60, 0xffffffe0 ;  /* 0xffffffe03c3c7836 */ /* 0x000fe20000000000 */
[----:B------:R-:W-:Y:S01]  /*6620*/  IABS R57, R4 ;  /* 0x0000000400397213 */ /* 0x000fe20000000000 */
[----:B------:R-:W-:Y:S01]  /*6630*/  IMAD.MOV.U32 R4, RZ, RZ, R26 ;  /* 0x000000ffff047224 */ /* 0x000fe200078e001a */
[----:B------:R-:W-:Y:S01]  /*6640*/  IABS R25, R25 ;  /* 0x0000001900197213 */ /* 0x000fe20000000000 */
[----:B--2---:R-:W-:Y:S01]  /*6650*/  VIADD R24, R24, 0xffffff91 ;  /* 0xffffff9118187836 */ /* 0x004fe20000000000 */
[----:B------:R-:W-:Y:S01]  /*6660*/  IABS R56, R22 ;  /* 0x0000001600387213 */ /* 0x000fe20000000000 */
[----:B---3--:R-:W-:Y:S01]  /*6670*/  VIADD R14, R14, 0xffffff91 ;  /* 0xffffff910e0e7836 */ /* 0x008fe20000000000 */
[----:B------:R-:W-:Y:S01]  /*6680*/  IABS R55, R59 ;  /* 0x0000003b00377213 */ /* 0x000fe20000000000 */
[----:B----4-:R-:W-:Y:S01]  /*6690*/  VIADD R11, R11, 0xffffffb8 ;  /* 0xffffffb80b0b7836 */ /* 0x010fe20000000000 */
[----:B------:R-:W-:Y:S01]  /*66a0*/  IABS R22, R60 ;  /* 0x0000003c00167213 */ /* 0x000fe20000000000 */
[----:B------:R-:W-:Y:S01]  /*66b0*/  VIADD R62, R62, 0xffffffdf ;  /* 0xffffffdf3e3e7836 */ /* 0x000fe20000000000 */
[----:B------:R-:W-:Y:S01]  /*66c0*/  IADD3 R55, PT, PT, R55, R54, R4 ;  /* 0x0000003637377210 */ /* 0x000fe20007ffe004 */
[----:B------:R-:W2:Y:S01]  /*66d0*/  LDG.E.S8 R36, desc[UR4][R2.64+0xb1] ;  /* 0x0000b10402247981 */ /* 0x000ea2000c1e1300 */
[----:B------:R-:W-:Y:S01]  /*66e0*/  IABS R24, R24 ;  /* 0x0000001800187213 */ /* 0x000fe20000000000 */
[----:B------:R-:W-:Y:S01]  /*66f0*/  VIADD R5, R5, 0xffffff8e ;  /* 0xffffff8e05057836 */ /* 0x000fe20000000000 */
[----:B------:R-:W-:Y:S01]  /*6700*/  IADD3 R56, PT, PT, R25, R52, R56 ;  /* 0x0000003419387210 */ /* 0x000fe20007ffe038 */
[----:B------:R-:W-:Y:S01]  /*6710*/  VIADD R61, R61, 0xffffff94 ;  /* 0xffffff943d3d7836 */ /* 0x000fe20000000000 */
[----:B------:R-:W-:Y:S01]  /*6720*/  IADD3 R54, PT, PT, R57, R34, R22 ;  /* 0x0000002239367210 */ /* 0x000fe20007ffe016 */
[----:B------:R-:W3:Y:S01]  /*6730*/  LDG.E.S8 R25, desc[UR4][R2.64+0x35] ;  /* 0x0000350402197981 */ /* 0x000ee2000c1e1300 */
[----:B------:R-:W-:-:S03]  /*6740*/  IABS R60, R14 ;  /* 0x0000000e003c7213 */ /* 0x000fc60000000000 */
[----:B------:R-:W4:Y:S01]  /*6750*/  LDG.E.S8 R34, desc[UR4][R2.64+0x36] ;  /* 0x0000360402227981 */ /* 0x000f22000c1e1300 */
[----:B------:R-:W-:Y:S01]  /*6760*/  IABS R11, R11 ;  /* 0x0000000b000b7213 */ /* 0x000fe20000000000 */
[----:B------:R-:W-:Y:S01]  /*6770*/  IMAD.MOV.U32 R14, RZ, RZ, R24 ;  /* 0x000000ffff0e7224 */ /* 0x000fe200078e0018 */
[----:B------:R-:W-:Y:S01]  /*6780*/  IABS R62, R62 ;  /* 0x0000003e003e7213 */ /* 0x000fe20000000000 */
[----:B------:R-:W4:Y:S01]  /*6790*/  LDG.E.S8 R52, desc[UR4][R2.64+0x75] ;  /* 0x0000750402347981 */ /* 0x000f22000c1e1300 */
[----:B------:R-:W-:Y:S01]  /*67a0*/  IMAD.MOV.U32 R24, RZ, RZ, R60 ;  /* 0x000000ffff187224 */ /* 0x000fe200078e003c */
[----:B------:R-:W-:Y:S01]  /*67b0*/  IABS R59, R5 ;  /* 0x00000005003b7213 */ /* 0x000fe20000000000 */
[----:B------:R-:W-:Y:S01]  /*67c0*/  VIADD R63, R63, 0xffffffa9 ;  /* 0xffffffa93f3f7836 */ /* 0x000fe20000000000 */
[----:B------:R-:W4:Y:S01]  /*67d0*/  LDG.E.S8 R29, desc[UR4][R2.64+0xb4] ;  /* 0x0000b404021d7981 */ /* 0x000f22000c1e1300 */
[----:B------:R-:W-:Y:S01]  /*67e0*/  VIADD R35, R35, 0xffffff9c ;  /* 0xffffff9c23237836 */ /* 0x000fe20000000000 */
[----:B------:R-:W-:Y:S01]  /*67f0*/  IABS R57, R61 ;  /* 0x0000003d00397213 */ /* 0x000fe20000000000 */
[----:B------:R-:W-:Y:S01]  /*6800*/  VIADD R18, R18, 0xffffffe0 ;  /* 0xffffffe012127836 */ /* 0x000fe20000000000 */
[----:B------:R-:W4:Y:S01]  /*6810*/  LDG.E.S8 R53, desc[UR4][R2.64+0xb3] ;  /* 0x0000b30402357981 */ /* 0x000f22000c1e1300 */
[----:B------:R-:W-:-:S03]  /*6820*/  VIADD R64, R64, 0xffffff94 ;  /* 0xffffff9440407836 */ /* 0x000fc60000000000 */
[----:B------:R-:W4:Y:S01]  /*6830*/  LDG.E.S8 R4, desc[UR4][R2.64+0xb6] ;  /* 0x0000b60402047981 */ /* 0x000f22000c1e1300 */
[----:B------:R-:W-:Y:S01]  /*6840*/  IMAD.MOV.U32 R5, RZ, RZ, R11 ;  /* 0x000000ffff057224 */ /* 0x000fe200078e000b */
[----:B------:R-:W-:Y:S01]  /*6850*/  IADD3 R59, PT, PT, R59, R54, R24 ;  /* 0x000000363b3b7210 */ /* 0x000fe20007ffe018 */
[----:B------:R-:W-:Y:S01]  /*6860*/  IMAD.MOV.U32 R11, RZ, RZ, R62 ;  /* 0x000000ffff0b7224 */ /* 0x000fe200078e003e */
[----:B------:R-:W4:Y:S01]  /*6870*/  LDG.E.S8 R26, desc[UR4][R2.64+0x76] ;  /* 0x00007604021a7981 */ /* 0x000f22000c1e1300 */
[----:B------:R-:W-:Y:S02]  /*6880*/  IABS R63, R63 ;  /* 0x0000003f003f7213 */ /* 0x000fe40000000000 */
[----:B------:R-:W-:Y:S01]  /*6890*/  IABS R35, R35 ;  /* 0x0000002300237213 */ /* 0x000fe20000000000 */
[----:B------:R-:W4:Y:S01]  /*68a0*/  LDG.E.S8 R24, desc[UR4][R2.64+0x78] ;  /* 0x0000780402187981 */ /* 0x000f22000c1e1300 */
[----:B------:R-:W-:Y:S02]  /*68b0*/  IADD3 R57, PT, PT, R14, R55, R57 ;  /* 0x000000370e397210 */ /* 0x000fe40007ffe039 */
[----:B------:R-:W-:Y:S01]  /*68c0*/  IABS R60, R18 ;  /* 0x00000012003c7213 */ /* 0x000fe20000000000 */
[----:B------:R-:W4:Y:S01]  /*68d0*/  LDG.E.S8 R54, desc[UR4][R2.64+0x38] ;  /* 0x0000380402367981 */ /* 0x000f22000c1e1300 */
[----:B------:R-:W-:-:S03]  /*68e0*/  IABS R61, R64 ;  /* 0x00000040003d7213 */ /* 0x000fc60000000000 */
[----:B------:R-:W4:Y:S01]  /*68f0*/  LDG.E.S8 R14, desc[UR4][R2.64+0x37] ;  /* 0x00003704020e7981 */ /* 0x000f22000c1e1300 */
[----:B------:R-:W-:Y:S01]  /*6900*/  IADD3 R5, PT, PT, R5, R56, R11 ;  /* 0x0000003805057210 */ /* 0x000fe20007ffe00b */
[----:B------:R-:W-:Y:S02]  /*6910*/  IMAD.MOV.U32 R18, RZ, RZ, R63 ;  /* 0x000000ffff127224 */ /* 0x000fe400078e003f */
[----:B------:R-:W4:Y:S01]  /*6920*/  LDG.E.S8 R22, desc[UR4][R2.64+0xb5] ;  /* 0x0000b50402167981 */ /* 0x000f22000c1e1300 */
[----:B------:R-:W-:Y:S02]  /*6930*/  IMAD.MOV.U32 R64, RZ, RZ, R35 ;  /* 0x000000ffff407224 */ /* 0x000fe400078e0023 */
[----:B------:R-:W-:Y:S01]  /*6940*/  VIADD R0, R0, 0xffffffb8 ;  /* 0xffffffb800007836 */ /* 0x000fe20000000000 */
[----:B------:R-:W4:Y:S01]  /*6950*/  LDG.E.S8 R11, desc[UR4][R2.64+0xb8] ;  /* 0x0000b804020b7981 */ /* 0x000f22000c1e1300 */
[----:B------:R-:W-:Y:S02]  /*6960*/  IMAD.MOV.U32 R63, RZ, RZ, R60 ;  /* 0x000000ffff3f7224 */ /* 0x000fe400078e003c */
[----:B------:R-:W-:Y:S01]  /*6970*/  IMAD.MOV.U32 R35, RZ, RZ, R61 ;  /* 0x000000ffff237224 */ /* 0x000fe200078e003d */
[----:B------:R-:W4:Y:S01]  /*6980*/  LDG.E.S8 R56, desc[UR4][R2.64+0x77] ;  /* 0x0000770402387981 */ /* 0x000f22000c1e1300 */
[----:B------:R-:W-:Y:S01]  /*6990*/  VIADD R12, R12, 0xffffffdf ;  /* 0xffffffdf0c0c7836 */ /* 0x000fe20000000000 */
[----:B------:R-:W-:-:S02]  /*69a0*/  IABS R65, R0 ;  /* 0x0000000000417213 */ /* 0x000fc40000000000 */
[----:B------:R-:W4:Y:S01]  /*69b0*/  LDG.E.S8 R55, desc[UR4][R2.64+0xb7] ;  /* 0x0000b70402377981 */ /* 0x000f22000c1e1300 */
[----:B------:R-:W-:Y:S02]  /*69c0*/  IADD3 R63, PT, PT, R18, R57, R63 ;  /* 0x00000039123f7210 */ /* 0x000fe40007ffe03f */
[----:B------:R-:W-:Y:S01]  /*69d0*/  IADD3 R64, PT, PT, R64, R59, R35 ;  /* 0x0000003b40407210 */ /* 0x000fe20007ffe023 */
[----:B------:R-:W4:Y:S01]  /*69e0*/  LDG.E.S8 R57, desc[UR4][R2.64+0x39] ;  /* 0x0000390402397981 */ /* 0x000f22000c1e1300 */
[----:B------:R-:W-:-:S03]  /*69f0*/  IABS R0, R12 ;  /* 0x0000000c00007213 */ /* 0x000fc60000000000 */
[----:B------:R-:W4:Y:S04]  /*6a00*/  LDG.E.S8 R35, desc[UR4][R2.64+0x3a] ;  /* 0x00003a0402237981 */ /* 0x000f28000c1e1300 */
[----:B------:R-:W4:Y:S04]  /*6a10*/  LDG.E.S8 R59, desc[UR4][R2.64+0x7a] ;  /* 0x00007a04023b7981 */ /* 0x000f28000c1e1300 */
[----:B------:R-:W4:Y:S01]  /*6a20*/  LDG.E.S8 R61, desc[UR4][R2.64+0x79] ;  /* 0x00007904023d7981 */ /* 0x000f22000c1e1300 */
[----:B------:R-:W-:-:S03]  /*6a30*/  IADD3 R64, PT, PT, R65, R64, R0 ;  /* 0x0000004041407210 */ /* 0x000fc60007ffe000 */
[----:B------:R-:W4:Y:S04]  /*6a40*/  LDG.E.S8 R18, desc[UR4][R2.64+0xba] ;  /* 0x0000ba0402127981 */ /* 0x000f28000c1e1300 */
[----:B------:R-:W4:Y:S04]  /*6a50*/  LDG.E.S8 R60, desc[UR4][R2.64+0xb9] ;  /* 0x0000b904023c7981 */ /* 0x000f28000c1e1300 */
[----:B------:R-:W4:Y:S04]  /*6a60*/  LDG.E.S8 R0, desc[UR4][R2.64+0x3b] ;  /* 0x00003b0402007981 */ /* 0x000f28000c1e1300 */
[----:B------:R-:W4:Y:S04]  /*6a70*/  LDG.E.S8 R62, desc[UR4][R2.64+0x7b] ;  /* 0x00007b04023e7981 */ /* 0x000f28000c1e1300 */
[----:B------:R-:W4:Y:S01]  /*6a80*/  LDG.E.S8 R12, desc[UR4][R2.64+0xbb] ;  /* 0x0000bb04020c7981 */ /* 0x000f22000c1e1300 */
[----:B------:R-:W-:-:S02]  /*6a90*/  VIADD R6, R6, 0xffffff94 ;  /* 0xffffff9406067836 */ /* 0x000fc40000000000 */
[----:B------:R-:W-:-:S03]  /*6aa0*/  VIADD R8, R8, 0xffffff9b ;  /* 0xffffff9b08087836 */ /* 0x000fc60000000000 */
[----:B------:R-:W-:Y:S01]  /*6ab0*/  IABS R65, R6 ;  /* 0x0000000600417213 */ /* 0x000fe20000000000 */
[----:B------:R-:W-:Y:S01]  /*6ac0*/  VIADD R13, R13, 0xffffff94 ;  /* 0xffffff940d0d7836 */ /* 0x000fe20000000000 */
[----:B------:R-:W-:-:S04]  /*6ad0*/  IABS R6, R8 ;  /* 0x0000000800067213 */ /* 0x000fc80000000000 */
[----:B------:R-:W-:Y:S02]  /*6ae0*/  IADD3 R64, PT, PT, R65, R64, R6 ;  /* 0x0000004041407210 */ /* 0x000fe40007ffe006 */
[----:B------:R-:W-:Y:S02]  /*6af0*/  IABS R6, R13 ;  /* 0x0000000d00067213 */ /* 0x000fe40000000000 */
[----:B------:R-:W-:Y:S02]  /*6b00*/  LOP3.LUT R31, R31, 0xffff, RZ, 0xc0, !PT ;  /* 0x0000ffff1f1f7812 */ /* 0x000fe400078ec0ff */
[----:B------:R-:W-:Y:S01]  /*6b10*/  LOP3.LUT R33, R33, 0xffff, RZ, 0xc0, !PT ;  /* 0x0000ffff21217812 */ /* 0x000fe200078ec0ff */
[----:B------:R-:W-:-:S05]  /*6b20*/  VIADD R9, R9, 0xffffff91 ;  /* 0xffffff9109097836 */ /* 0x000fca0000000000 */
[----:B------:R-:W-:Y:S01]  /*6b30*/  IABS R9, R9 ;  /* 0x0000000900097213 */ /* 0x000fe20000000000 */
[----:B------:R-:W-:Y:S02]  /*6b40*/  VIADD R10, R10, 0xffffffa9 ;  /* 0xffffffa90a0a7836 */ /* 0x000fe40000000000 */
[----:B------:R-:W-:Y:S01]  /*6b50*/  VIADD R19, R19, 0xffffffe0 ;  /* 0xffffffe013137836 */ /* 0x000fe20000000000 */
[----:B------:R-:W-:Y:S02]  /*6b60*/  IADD3 R6, PT, PT, R9, R64, R6 ;  /* 0x0000004009067210 */ /* 0x000fe40007ffe006 */
[----:B------:R-:W-:Y:S01]  /*6b70*/  IABS R9, R10 ;  /* 0x0000000a00097213 */ /* 0x000fe20000000000 */
[----:B------:R-:W-:Y:S01]  /*6b80*/  VIADD R20, R20, 0xffffff8e ;  /* 0xffffff8e14147836 */ /* 0x000fe20000000000 */
[----:B------:R-:W-:Y:S01]  /*6b90*/  IABS R8, R19 ;  /* 0x0000001300087213 */ /* 0x000fe20000000000 */
[----:B------:R-:W-:-:S03]  /*6ba0*/  VIADD R39, R39, 0xffffff91 ;  /* 0xffffff9127277836 */ /* 0x000fc60000000000 */
[----:B------:R-:W-:Y:S02]  /*6bb0*/  IADD3 R6, PT, PT, R9, R6, R8 ;  /* 0x0000000609067210 */ /* 0x000fe40007ffe008 */
[----:B------:R-:W-:Y:S02]  /*6bc0*/  IABS R8, R20 ;  /* 0x0000001400087213 */ /* 0x000fe40000000000 */
[----:B------:R-:W-:-:S04]  /*6bd0*/  IABS R9, R39 ;  /* 0x0000002700097213 */ /* 0x000fc80000000000 */
[----:B------:R-:W-:Y:S02]  /*6be0*/  IADD3 R63, PT, PT, R8, R63, R9 ;  /* 0x0000003f083f7210 */ /* 0x000fe40007ffe009 */
[----:B------:R-:W-:Y:S02]  /*6bf0*/  PRMT R9, R31, 0x8880, RZ ;  /* 0x000088801f097816 */ /* 0x000fe400000000ff */
[----:B------:R-:W-:Y:S01]  /*6c00*/  PRMT R8, R33, 0x8880, RZ ;  /* 0x0000888021087816 */ /* 0x000fe200000000ff */
[----:B------:R-:W-:Y:S02]  /*6c10*/  VIADD R40, R40, 0xffffff8e ;  /* 0xffffff8e28287836 */ /* 0x000fe40000000000 */
[----:B------:R-:W-:Y:S02]  /*6c20*/  VIADD R9, R9, 0xffffffa9 ;  /* 0xffffffa909097836 */ /* 0x000fe40000000000 */
[----:B------:R-:W-:Y:S02]  /*6c30*/  VIADD R8, R8, 0xffffffe0 ;  /* 0xffffffe008087836 */ /* 0x000fe40000000000 */
[----:B------:R-:W-:-:S02]  /*6c40*/  VIADD R41, R41, 0xffffff91 ;  /* 0xffffff9129297836 */ /* 0x000fc40000000000 */
[----:B------:R-:W-:Y:S01]  /*6c50*/  VIADD R32, R32, 0xffffff9b ;  /* 0xffffff9b20207836 */ /* 0x000fe20000000000 */
[----:B------:R-:W-:Y:S02]  /*6c60*/  IABS R31, R9 ;  /* 0x00000009001f7213 */ /* 0x000fe40000000000 */
[----:B------:R-:W-:Y:S01]  /*6c70*/  IABS R9, R8 ;  /* 0x0000000800097213 */ /* 0x000fe20000000000 */
[----:B------:R-:W-:Y:S01]  /*6c80*/  VIADD R48, R48, 0xffffff94 ;  /* 0xffffff9430307836 */ /* 0x000fe20000000000 */
[----:B------:R-:W-:Y:S02]  /*6c90*/  IABS R32, R32 ;  /* 0x0000002000207213 */ /* 0x000fe40000000000 */
[----:B------:R-:W-:Y:S01]  /*6ca0*/  IABS R13, R40 ;  /* 0x00000028000d7213 */ /* 0x000fe20000000000 */
[----:B------:R-:W-:Y:S01]  /*6cb0*/  VIADD R45, R45, 0xffffff94 ;  /* 0xffffff942d2d7836 */ /* 0x000fe20000000000 */
[----:B------:R-:W-:Y:S02]  /*6cc0*/  IABS R10, R41 ;  /* 0x00000029000a7213 */ /* 0x000fe40000000000 */
[----:B------:R-:W-:Y:S01]  /*6cd0*/  IABS R48, R48 ;  /* 0x0000003000307213 */ /* 0x000fe20000000000 */
[----:B------:R-:W-:-:S02]  /*6ce0*/  IMAD.MOV.U32 R8, RZ, RZ, R32 ;  /* 0x000000ffff087224 */ /* 0x000fc400078e0020 */
[----:B------:R-:W-:Y:S01]  /*6cf0*/  VIADD R44, R44, 0xffffff9c ;  /* 0xffffff9c2c2c7836 */ /* 0x000fe20000000000 */
[----:B------:R-:W-:Y:S01]  /*6d00*/  IADD3 R6, PT, PT, R13, R6, R10 ;  /* 0x000000060d067210 */ /* 0x000fe20007ffe00a */
[----:B------:R-:W-:Y:S02]  /*6d10*/  VIADD R42, R42, 0xffffff9c ;  /* 0xffffff9c2a2a7836 */ /* 0x000fe40000000000 */
[----:B------:R-:W-:Y:S01]  /*6d20*/  VIADD R43, R43, 0xffffff94 ;  /* 0xffffff942b2b7836 */ /* 0x000fe20000000000 */
[----:B------:R-:W-:Y:S01]  /*6d30*/  IABS R10, R45 ;  /* 0x0000002d000a7213 */ /* 0x000fe20000000000 */
[----:B------:R-:W-:Y:S01]  /*6d40*/  IMAD.MOV.U32 R32, RZ, RZ, R9 ;  /* 0x000000ffff207224 */ /* 0x000fe200078e0009 */
[----:B------:R-:W-:Y:S01]  /*6d50*/  IABS R20, R44 ;  /* 0x0000002c00147213 */ /* 0x000fe20000000000 */
[----:B------:R-:W-:Y:S01]  /*6d60*/  IMAD.MOV.U32 R9, RZ, RZ, R48 ;  /* 0x000000ffff097224 */ /* 0x000fe200078e0030 */
[----:B------:R-:W-:Y:S01]  /*6d70*/  IABS R13, R42 ;  /* 0x0000002a000d7213 */ /* 0x000fe20000000000 */
[----:B------:R-:W-:Y:S01]  /*6d80*/  VIADD R51, R51, 0xffffffdf ;  /* 0xffffffdf33337836 */ /* 0x000fe20000000000 */
[----:B------:R-:W-:Y:S01]  /*6d90*/  IABS R19, R43 ;  /* 0x0000002b00137213 */ /* 0x000fe20000000000 */
[----:B------:R-:W-:Y:S01]  /*6da0*/  VIADD R46, R46, 0xffffffdf ;  /* 0xffffffdf2e2e7836 */ /* 0x000fe20000000000 */
[----:B------:R-:W-:Y:S01]  /*6db0*/  IADD3 R5, PT, PT, R10, R5, R8 ;  /* 0x000000050a057210 */ /* 0x000fe20007ffe008 */
[----:B------:R-:W-:Y:S01]  /*6dc0*/  VIADD R49, R49, 0xffffffb8 ;  /* 0xffffffb831317836 */ /* 0x000fe20000000000 */
[----:B------:R-:W-:Y:S01]  /*6dd0*/  IADD3 R63, PT, PT, R20, R63, R9 ;  /* 0x0000003f143f7210 */ /* 0x000fe20007ffe009 */
[----:B------:R-:W-:Y:S01]  /*6de0*/  VIADD R47, R47, 0xffffffb8 ;  /* 0xffffffb82f2f7836 */ /* 0x000fe20000000000 */
[----:B------:R-:W-:-:S02]  /*6df0*/  IADD3 R8, PT, PT, R13, R6, R19 ;  /* 0x000000060d087210 */ /* 0x000fc40007ffe013 */
[----:B------:R-:W-:Y:S02]  /*6e00*/  IABS R6, R49 ;  /* 0x0000003100067213 */ /* 0x000fe40000000000 */
[----:B------:R-:W-:Y:S02]  /*6e10*/  IABS R9, R46 ;  /* 0x0000002e00097213 */ /* 0x000fe40000000000 */
[----:B------:R-:W-:Y:S02]  /*6e20*/  IABS R13, R47 ;  /* 0x0000002f000d7213 */ /* 0x000fe40000000000 */
[----:B------:R-:W-:Y:S02]  /*6e30*/  IABS R10, R51 ;  /* 0x00000033000a7213 */ /* 0x000fe40000000000 */
[----:B------:R-:W-:Y:S02]  /*6e40*/  LOP3.LUT R28, R28, 0xffff, RZ, 0xc0, !PT ;  /* 0x0000ffff1c1c7812 */ /* 0x000fe400078ec0ff */
[----:B------:R-:W-:-:S02]  /*6e50*/  LOP3.LUT R27, R27, 0xffff, RZ, 0xc0, !PT ;  /* 0x0000ffff1b1b7812 */ /* 0x000fc400078ec0ff */
[----:B------:R-:W-:Y:S02]  /*6e60*/  IADD3 R6, PT, PT, R6, R63, R9 ;  /* 0x0000003f06067210 */ /* 0x000fe40007ffe009 */
[----:B------:R-:W-:Y:S02]  /*6e70*/  IADD3 R8, PT, PT, R13, R8, R10 ;  /* 0x000000080d087210 */ /* 0x000fe40007ffe00a */
[----:B------:R-:W-:Y:S02]  /*6e80*/  PRMT R9, R28, 0x8880, RZ ;  /* 0x000088801c097816 */ /* 0x000fe400000000ff */
[----:B------:R-:W-:Y:S01]  /*6e90*/  PRMT R10, R27, 0x8880, RZ ;  /* 0x000088801b0a7816 */ /* 0x000fe200000000ff */
[----:B------:R-:W-:Y:S02]  /*6ea0*/  VIADD R16, R16, 0xffffff94 ;  /* 0xffffff9410107836 */ /* 0x000fe40000000000 */
[----:B------:R-:W-:Y:S02]  /*6eb0*/  VIADD R38, R38, 0xffffff91 ;  /* 0xffffff9126267836 */ /* 0x000fe40000000000 */
[----:B------:R-:W-:-:S02]  /*6ec0*/  VIADD R37, R37, 0xffffff94 ;  /* 0xffffff9425257836 */ /* 0x000fc40000000000 */
[----:B------:R-:W-:Y:S01]  /*6ed0*/  VIADD R50, R50, 0xffffff9b ;  /* 0xffffff9b32327836 */ /* 0x000fe20000000000 */
[----:B------:R-:W-:Y:S01]  /*6ee0*/  IABS R13, R16 ;  /* 0x00000010000d7213 */ /* 0x000fe20000000000 */
[----:B------:R-:W-:Y:S02]  /*6ef0*/  VIADD R9, R9, 0xffffff91 ;  /* 0xffffff9109097836 */ /* 0x000fe40000000000 */
[----:B------:R-:W-:Y:S01]  /*6f00*/  VIADD R21, R21, 0xffffff94 ;  /* 0xffffff9415157836 */ /* 0x000fe20000000000 */
[----:B------:R-:W-:Y:S01]  /*6f10*/  IABS R38, R38 ;  /* 0x0000002600267213 */ /* 0x000fe20000000000 */
[----:B------:R-:W-:Y:S01]  /*6f20*/  VIADD R10, R10, 0xffffff8e ;  /* 0xffffff8e0a0a7836 */ /* 0x000fe20000000000 */
[----:B------:R-:W-:Y:S02]  /*6f30*/  IABS R37, R37 ;  /* 0x0000002500257213 */ /* 0x000fe40000000000 */
[----:B------:R-:W-:Y:S02]  /*6f40*/  IABS R50, R50 ;  /* 0x0000003200327213 */ /* 0x000fe40000000000 */
[----:B------:R-:W-:-:S02]  /*6f50*/  IABS R19, R21 ;  /* 0x0000001500137213 */ /* 0x000fc40000000000 */
[----:B------:R-:W-:Y:S01]  /*6f60*/  IABS R27, R9 ;  /* 0x00000009001b7213 */ /* 0x000fe20000000000 */
[----:B------:R-:W-:Y:S01]  /*6f70*/  IMAD.MOV.U32 R9, RZ, RZ, R13 ;  /* 0x000000ffff097224 */ /* 0x000fe200078e000d */
[----:B------:R-:W-:Y:S01]  /*6f80*/  IABS R21, R10 ;  /* 0x0000000a00157213 */ /* 0x000fe20000000000 */
[----:B------:R-:W-:Y:S02]  /*6f90*/  IMAD.MOV.U32 R16, RZ, RZ, R38 ;  /* 0x000000ffff107224 */ /* 0x000fe400078e0026 */
[----:B------:R-:W-:Y:S02]  /*6fa0*/  IMAD.MOV.U32 R13, RZ, RZ, R37 ;  /* 0x000000ffff0d7224 */ /* 0x000fe400078e0025 */
[----:B------:R-:W-:Y:S02]  /*6fb0*/  IMAD.MOV.U32 R10, RZ, RZ, R50 ;  /* 0x000000ffff0a7224 */ /* 0x000fe400078e0032 */
[----:B------:R-:W-:Y:S02]  /*6fc0*/  VIADD R30, R30, 0xffffff91 ;  /* 0xffffff911e1e7836 */ /* 0x000fe40000000000 */
[----:B------:R-:W-:Y:S01]  /*6fd0*/  VIADD R23, R23, 0xffffff94 ;  /* 0xffffff9417177836 */ /* 0x000fe20000000000 */
[----:B------:R-:W-:-:S02]  /*6fe0*/  IADD3 R5, PT, PT, R16, R5, R9 ;  /* 0x0000000510057210 */ /* 0x000fc40007ffe009 */
[----:B------:R-:W-:Y:S02]  /*6ff0*/  IADD3 R6, PT, PT, R13, R6, R10 ;  /* 0x000000060d067210 */ /* 0x000fe40007ffe00a */
[----:B------:R-:W-:Y:S02]  /*7000*/  IABS R9, R30 ;  /* 0x0000001e00097213 */ /* 0x000fe40000000000 */
[----:B------:R-:W-:Y:S02]  /*7010*/  IABS R10, R23 ;  /* 0x00000017000a7213 */ /* 0x000fe40000000000 */
[----:B------:R-:W-:Y:S01]  /*7020*/  LOP3.LUT R17, R17, 0xffff, RZ, 0xc0, !PT ;  /* 0x0000ffff11117812 */ /* 0x000fe200078ec0ff */
[----:B--2---:R-:W-:Y:S01]  /*7030*/  VIADD R36, R36, 0xffffff9b ;  /* 0xffffff9b24247836 */ /* 0x004fe20000000000 */
[----:B------:R-:W-:Y:S02]  /*7040*/  LOP3.LUT R15, R15, 0xffff, RZ, 0xc0, !PT ;  /* 0x0000ffff0f0f7812 */ /* 0x000fe400078ec0ff */
[----:B------:R-:W-:-:S02]  /*7050*/  IADD3 R6, PT, PT, R9, R6, R10 ;  /* 0x0000000609067210 */ /* 0x000fc40007ffe00a */
[----:B------:R-:W-:Y:S01]  /*7060*/  PRMT R9, R17, 0x8880, RZ ;  /* 0x0000888011097816 */ /* 0x000fe200000000ff */
[----:B---3--:R-:W-:Y:S01]  /*7070*/  VIADD R25, R25, 0xffffffe0 ;  /* 0xffffffe019197836 */ /* 0x008fe20000000000 */
[----:B------:R-:W-:Y:S01]  /*7080*/  PRMT R10, R15, 0x8880, RZ ;  /* 0x000088800f0a7816 */ /* 0x000fe200000000ff */
[----:B----4-:R-:W-:Y:S01]  /*7090*/  VIADD R34, R34, 0xffffffa9 ;  /* 0xffffffa922227836 */ /* 0x010fe20000000000 */
[----:B------:R-:W-:Y:S01]  /*70a0*/  IABS R20, R36 ;  /* 0x0000002400147213 */ /* 0x000fe20000000000 */
[----:B------:R-:W-:Y:S02]  /*70b0*/  VIADD R9, R9, 0xffffff94 ;  /* 0xffffff9409097836 */ /* 0x000fe40000000000 */
[----:B------:R-:W-:Y:S01]  /*70c0*/  VIADD R52, R52, 0xffffffe0 ;  /* 0xffffffe034347836 */ /* 0x000fe20000000000 */
[----:B------:R-:W-:Y:S02]  /*70d0*/  IABS R34, R34 ;  /* 0x0000002200227213 */ /* 0x000fe40000000000 */
[----:B------:R-:W-:Y:S01]  /*70e0*/  IABS R25, R25 ;  /* 0x0000001900197213 */ /* 0x000fe20000000000 */
[----:B------:R-:W-:-:S02]  /*70f0*/  VIADD R29, R29, 0xffffff91 ;  /* 0xffffff911d1d7836 */ /* 0x000fc40000000000 */
[----:B------:R-:W-:Y:S02]  /*7100*/  VIADD R53, R53, 0xffffff94 ;  /* 0xffffff9435357836 */ /* 0x000fe40000000000 */
[----:B------:R-:W-:Y:S01]  /*7110*/  VIADD R4, R4, 0xffffffa9 ;  /* 0xffffffa904047836 */ /* 0x000fe20000000000 */
[----:B------:R-:W-:Y:S01]  /*7120*/  IADD3 R8, PT, PT, R19, R8, R20 ;  /* 0x0000000813087210 */ /* 0x000fe20007ffe014 */
[----:B------:R-:W-:Y:S01]  /*7130*/  VIADD R10, R10, 0xffffff9c ;  /* 0xffffff9c0a0a7836 */ /* 0x000fe20000000000 */
[----:B------:R-:W-:Y:S01]  /*7140*/  IABS R52, R52 ;  /* 0x0000003400347213 */ /* 0x000fe20000000000 */
[----:B------:R-:W-:Y:S01]  /*7150*/  VIADD R26, R26, 0xffffffa9 ;  /* 0xffffffa91a1a7836 */ /* 0x000fe20000000000 */
[----:B------:R-:W-:Y:S02]  /*7160*/  IABS R13, R29 ;  /* 0x0000001d000d7213 */ /* 0x000fe40000000000 */
[----:B------:R-:W-:Y:S01]  /*7170*/  IABS R16, R53 ;  /* 0x0000003500107213 */ /* 0x000fe20000000000 */
[----:B------:R-:W-:Y:S01]  /*7180*/  VIADD R24, R24, 0xffffff8e ;  /* 0xffffff8e18187836 */ /* 0x000fe20000000000 */
[----:B------:R-:W-:Y:S01]  /*7190*/  IABS R15, R4 ;  /* 0x00000004000f7213 */ /* 0x000fe20000000000 */
[----:B------:R-:W-:Y:S01]  /*71a0*/  IMAD.MOV.U32 R4, RZ, RZ, R34 ;  /* 0x000000ffff047224 */ /* 0x000fe200078e0022 */
[----:B------:R-:W-:Y:S01]  /*71b0*/  IABS R19, R9 ;  /* 0x0000000900137213 */ /* 0x000fe20000000000 */
[----:B------:R-:W-:Y:S01]  /*71c0*/  IMAD.MOV.U32 R9, RZ, RZ, R25 ;  /* 0x000000ffff097224 */ /* 0x000fe200078e0019 */
[----:B------:R-:W-:Y:S01]  /*71d0*/  IABS R17, R10 ;  /* 0x0000000a00117213 */ /* 0x000fe20000000000 */
[----:B------:R-:W-:-:S02]  /*71e0*/  VIADD R54, R54, 0xffffff8e ;  /* 0xffffff8e36367836 */ /* 0x000fc40000000000 */
[----:B------:R-:W-:Y:S01]  /*71f0*/  VIADD R14, R14, 0xffffff91 ;  /* 0xffffff910e0e7836 */ /* 0x000fe20000000000 */
[----:B------:R-:W-:Y:S01]  /*7200*/  IADD3 R8, PT, PT, R13, R8, R16 ;  /* 0x000000080d087210 */ /* 0x000fe20007ffe010 */
[----:B------:R-:W-:Y:S01]  /*7210*/  IMAD.MOV.U32 R10, RZ, RZ, R52 ;  /* 0x000000ffff0a7224 */ /* 0x000fe200078e0034 */
[----:B------:R-:W-:Y:S01]  /*7220*/  IABS R13, R26 ;  /* 0x0000001a000d7213 */ /* 0x000fe20000000000 */
[----:B------:R-:W-:Y:S01]  /*7230*/  VIADD R22, R22, 0xffffffe0 ;  /* 0xffffffe016167836 */ /* 0x000fe20000000000 */
[----:B------:R-:W-:Y:S02]  /*7240*/  IADD3 R5, PT, PT, R4, R5, R9 ;  /* 0x0000000504057210 */ /* 0x000fe40007ffe009 */
[----:B------:R-:W-:Y:S01]  /*7250*/  IABS R24, R24 ;  /* 0x0000001800187213 */ /* 0x000fe20000000000 */
[----:B------:R-:W-:Y:S01]  /*7260*/  VIADD R11, R11, 0xffffff8e ;  /* 0xffffff8e0b0b7836 */ /* 0x000fe20000000000 */
[----:B------:R-:W-:Y:S02]  /*7270*/  IABS R4, R54 ;  /* 0x0000003600047213 */ /* 0x000fe40000000000 */
[----:B------:R-:W-:Y:S01]  /*7280*/  IABS R9, R14 ;  /* 0x0000000e00097213 */ /* 0x000fe20000000000 */
[----:B------:R-:W-:Y:S01]  /*7290*/  VIADD R56, R56, 0xffffff91 ;  /* 0xffffff9138387836 */ /* 0x000fe20000000000 */
[----:B------:R-:W-:-:S02]  /*72a0*/  LOP3.LUT R7, R7, 0xffff, RZ, 0xc0, !PT ;  /* 0x0000ffff07077812 */ /* 0x000fc400078ec0ff */
[----:B------:R-:W-:Y:S01]  /*72b0*/  IABS R16, R22 ;  /* 0x0000001600107213 */ /* 0x000fe20000000000 */
[----:B------:R-:W-:Y:S01]  /*72c0*/  VIADD R55, R55, 0xffffff91 ;  /* 0xffffff9137377836 */ /* 0x000fe20000000000 */
[----:B------:R-:W-:Y:S02]  /*72d0*/  IADD3 R6, PT, PT, R13, R6, R10 ;  /* 0x000000060d067210 */ /* 0x000fe40007ffe00a */
[----:B------:R-:W-:Y:S01]  /*72e0*/  IABS R13, R11 ;  /* 0x0000000b000d7213 */ /* 0x000fe20000000000 */
[----:B------:R-:W-:Y:S01]  /*72f0*/  IMAD.MOV.U32 R11, RZ, RZ, R24 ;  /* 0x000000ffff0b7224 */ /* 0x000fe200078e0018 */
[----:B------:R-:W-:Y:S01]  /*7300*/  IADD3 R5, PT, PT, R4, R5, R9 ;  /* 0x0000000504057210 */ /* 0x000fe20007ffe009 */
[----:B------:R-:W-:Y:S01]  /*7310*/  VIADD R57, R57, 0xffffff94 ;  /* 0xffffff9439397836 */ /* 0x000fe20000000000 */
[----:B------:R-:W-:Y:S01]  /*7320*/  IABS R10, R56 ;  /* 0x00000038000a7213 */ /* 0x000fe20000000000 */
[----:B------:R-:W-:Y:S01]  /*7330*/  VIADD R35, R35, 0xffffff9c ;  /* 0xffffff9c23237836 */ /* 0x000fe20000000000 */
[----:B------:R-:W-:-:S02]  /*7340*/  PRMT R4, R7, 0x8880, RZ ;  /* 0x0000888007047816 */ /* 0x000fc400000000ff */
[----:B------:R-:W-:Y:S01]  /*7350*/  IADD3 R8, PT, PT, R15, R8, R16 ;  /* 0x000000080f087210 */ /* 0x000fe20007ffe010 */
[----:B------:R-:W-:Y:S01]  /*7360*/  VIADD R59, R59, 0xffffff9c ;  /* 0xffffff9c3b3b7836 */ /* 0x000fe20000000000 */
[----:B------:R-:W-:Y:S01]  /*7370*/  IABS R14, R55 ;  /* 0x00000037000e7213 */ /* 0x000fe20000000000 */
[----:B------:R-:W-:Y:S01]  /*7380*/  VIADD R61, R61, 0xffffff94 ;  /* 0xffffff943d3d7836 */ /* 0x000fe20000000000 */
[----:B------:R-:W-:Y:S01]  /*7390*/  IADD3 R58, PT, PT, R31, R58, R32 ;  /* 0x0000003a1f3a7210 */ /* 0x000fe20007ffe020 */
[----:B------:R-:W-:Y:S01]  /*73a0*/  VIADD R18, R18, 0xffffff9c ;  /* 0xffffff9c12127836 */ /* 0x000fe20000000000 */
[----:B------:R-:W-:Y:S01]  /*73b0*/  IADD3 R6, PT, PT, R11, R6, R10 ;  /* 0x000000060b067210 */ /* 0x000fe20007ffe00a */
[----:B------:R-:W-:Y:S01]  /*73c0*/  VIADD R60, R60, 0xffffff94 ;  /* 0xffffff943c3c7836 */ /* 0x000fe20000000000 */
[----:B------:R-:W-:Y:S01]  /*73d0*/  IADD3 R8, PT, PT, R13, R8, R14 ;  /* 0x000000080d087210 */ /* 0x000fe20007ffe00e */
[----:B------:R-:W-:Y:S01]  /*73e0*/  VIADD R4, R4, 0xffffffdf ;  /* 0xffffffdf04047836 */ /* 0x000fe20000000000 */
[----:B------:R-:W-:Y:S01]  /*73f0*/  IABS R10, R35 ;  /* 0x00000023000a7213 */ /* 0x000fe20000000000 */
[----:B------:R-:W-:Y:S01]  /*7400*/  VIADD R0, R0, 0xffffffdf ;  /* 0xffffffdf00007836 */ /* 0x000fe20000000000 */
[----:B------:R-:W-:-:S02]  /*7410*/  IABS R7, R57 ;  /* 0x0000003900077213 */ /* 0x000fc40000000000 */
[----:B------:R-:W-:Y:S01]  /*7420*/  IABS R9, R59 ;  /* 0x0000003b00097213 */ /* 0x000fe20000000000 */
[----:B------:R-:W-:Y:S01]  /*7430*/  VIADD R62, R62, 0xffffffdf ;  /* 0xffffffdf3e3e7836 */ /* 0x000fe20000000000 */
[----:B------:R-:W-:Y:S02]  /*7440*/  IABS R11, R61 ;  /* 0x0000003d000b7213 */ /* 0x000fe40000000000 */
[----:B------:R-:W-:Y:S01]  /*7450*/  IADD3 R58, PT, PT, R21, R58, R27 ;  /* 0x0000003a153a7210 */ /* 0x000fe20007ffe01b */
[----:B------:R-:W-:Y:S01]  /*7460*/  VIADD R12, R12, 0xffffffdf ;  /* 0xffffffdf0c0c7836 */ /* 0x000fe20000000000 */
[----:B------:R-:W-:Y:S02]  /*7470*/  IABS R13, R18 ;  /* 0x00000012000d7213 */ /* 0x000fe40000000000 */
[----:B------:R-:W-:Y:S02]  /*7480*/  IABS R14, R60 ;  /* 0x0000003c000e7213 */ /* 0x000fe40000000000 */
[----:B------:R-:W-:-:S02]  /*7490*/  IADD3 R5, PT, PT, R10, R5, R7 ;  /* 0x000000050a057210 */ /* 0x000fc40007ffe007 */
[----:B------:R-:W-:Y:S02]  /*74a0*/  IADD3 R6, PT, PT, R9, R6, R11 ;  /* 0x0000000609067210 */ /* 0x000fe40007ffe00b */
[----:B------:R-:W-:Y:S02]  /*74b0*/  IADD3 R58, PT, PT, R17, R58, R19 ;  /* 0x0000003a113a7210 */ /* 0x000fe40007ffe013 */
[----:B------:R-:W-:Y:S02]  /*74c0*/  IADD3 R8, PT, PT, R13, R8, R14 ;  /* 0x000000080d087210 */ /* 0x000fe40007ffe00e */
[----:B------:R-:W-:Y:S02]  /*74d0*/  IABS R11, R4 ;  /* 0x00000004000b7213 */ /* 0x000fe40000000000 */
[----:B------:R-:W-:Y:S02]  /*74e0*/  IABS R0, R0 ;  /* 0x0000000000007213 */ /* 0x000fe40000000000 */
[----:B------:R-:W-:-:S02]  /*74f0*/  IABS R7, R62 ;  /* 0x0000003e00077213 */ /* 0x000fc40000000000 */
[----:B------:R-:W-:Y:S02]  /*7500*/  IABS R9, R12 ;  /* 0x0000000c00097213 */ /* 0x000fe40000000000 */
[----:B------:R-:W-:Y:S02]  /*7510*/  IADD3 R11, PT, PT, RZ, -R58, -R11 ;  /* 0x8000003aff0b7210 */ /* 0x000fe40007ffe80b */
[----:B------:R-:W-:Y:S02]  /*7520*/  IADD3 R5, PT, PT, RZ, -R5, -R0 ;  /* 0x80000005ff057210 */ /* 0x000fe40007ffe800 */
[----:B------:R-:W-:Y:S02]  /*7530*/  IADD3 R7, PT, PT, RZ, -R6, -R7 ;  /* 0x80000006ff077210 */ /* 0x000fe40007ffe807 */
[----:B------:R-:W-:Y:S01]  /*7540*/  IADD3 R9, PT, PT, RZ, -R8, -R9 ;  /* 0x80000008ff097210 */ /* 0x000fe20007ffe809 */
[----:B------:R-:W-:Y:S04]  /*7550*/  STG.E desc[UR4][R2.64+0xfc], R11 ;  /* 0x0000fc0b02007986 */ /* 0x000fe8000c101904 */
[----:B------:R-:W-:Y:S04]  /*7560*/  STG.E desc[UR4][R2.64+0x3c], R5 ;  /* 0x00003c0502007986 */ /* 0x000fe8000c101904 */
[----:B------:R-:W-:Y:S04]  /*7570*/  STG.E desc[UR4][R2.64+0x7c], R7 ;  /* 0x00007c0702007986 */ /* 0x000fe8000c101904 */
[----:B------:R-:W-:Y:S01]  /*7580*/  STG.E desc[UR4][R2.64+0xbc], R9 ;  /* 0x0000bc0902007986 */ /* 0x000fe2000c101904 */
[----:B------:R-:W-:Y:S05]  /*7590*/  EXIT ;  /* 0x000000000000794d */ /* 0x000fea0003800000 */
.L_x_33:
[----:B------:R-:W-:-:S00]  /*75a0*/  BRA `(.L_x_33) ;  /* 0xfffffffc00fc7947 */ /* 0x000fc0000383ffff */
[----:B------:R-:W-:-:S00]  /*75b0*/  NOP ;  /* 0x0000000000007918 */ /* 0x000fc00000000000 */
        /* <DEDUP_REMOVED lines=12> */
.L_x_43:


//--------------------- .text._Z12setup_kernelP17curandStateXORWOWm --------------------------
	.section	.text._Z12setup_kernelP17curandStateXORWOWm,"ax",@progbits
	.align	128
        .global         _Z12setup_kernelP17curandStateXORWOWm
        .type           _Z12setup_kernelP17curandStateXORWOWm,@function
        .size           _Z12setup_kernelP17curandStateXORWOWm,(.L_x_44 - _Z12setup_kernelP17curandStateXORWOWm)
        .other          _Z12setup_kernelP17curandStateXORWOWm,@"STO_CUDA_ENTRY STV_DEFAULT"
_Z12setup_kernelP17curandStateXORWOWm:
.text._Z12setup_kernelP17curandStateXORWOWm:
[----:B------:R-:W-:Y:S01]  /*0000*/  LDC R1, c[0x0][0x37c] ;  /* 0x0000df00ff017b82 */ /* 0x000fe20000000800 */
[----:B------:R-:W0:Y:S07]  /*0010*/  S2R R4, SR_TID.X ;  /* 0x0000000000047919 */ /* 0x000e2e0000002100 */
[----:B------:R-:W1:Y:S01]  /*0020*/  LDC.64 R2, c[0x0][0x388] ;  /* 0x0000e200ff027b82 */ /* 0x000e620000000a00 */
[----:B------:R-:W2:Y:S01]  /*0030*/  LDCU.64 UR4, c[0x0][0x358] ;  /* 0x00006b00ff0477ac */ /* 0x000ea20008000a00 */
[----:B------:R-:W-:Y:S06]  /*0040*/  BSSY.RECONVERGENT B0, `(.L_x_34) ;  /* 0x00000e5000007945 */ /* 0x000fec0003800200 */
[----:B------:R-:W0:Y:S08]  /*0050*/  S2UR UR6, SR_CTAID.X ;  /* 0x00000000000679c3 */ /* 0x000e300000002500 */
[----:B------:R-:W0:Y:S08]  /*0060*/  LDC R13, c[0x0][0x360] ;  /* 0x0000d800ff0d7b82 */ /* 0x000e300000000800 */
[----:B------:R-:W3:Y:S01]  /*0070*/  LDC.64 R6, c[0x0][0x380] ;  /* 0x0000e000ff067b82 */ /* 0x000ee20000000a00 */
[----:B-1----:R-:W-:-:S02]  /*0080*/  LOP3.LUT R0, R2, 0xaad26b49, RZ, 0x3c, !PT ;  /* 0xaad26b4902007812 */ /* 0x002fc400078e3cff */
[----:B------:R-:W-:-:S03]  /*0090*/  LOP3.LUT R2, R3, 0xf7dcefdd, RZ, 0x3c, !PT ;  /* 0xf7dcefdd03027812 */ /* 0x000fc600078e3cff */
[----:B------:R-:W-:Y:S02]  /*00a0*/  IMAD R0, R0, 0x4182bed5, RZ ;  /* 0x4182bed500007824 */ /* 0x000fe400078e02ff */
[----:B------:R-:W-:Y:S02]  /*00b0*/  IMAD R3, R2, -0x658354e5, RZ ;  /* 0x9a7cab1b02037824 */ /* 0x000fe400078e02ff */
[C---:B------:R-:W-:Y:S01]  /*00c0*/  VIADD R5, R0.reuse, 0x75bcd15 ;  /* 0x075bcd1500057836 */ /* 0x040fe20000000000 */
[C---:B------:R-:W-:Y:S01]  /*00d0*/  LOP3.LUT R8, R0.reuse, 0x159a55e5, RZ, 0x3c, !PT ;  /* 0x159a55e500087812 */ /* 0x040fe200078e3cff */
[C---:B------:R-:W-:Y:S01]  /*00e0*/  VIADD R11, R0.reuse, 0x583f19 ;  /* 0x00583f19000b7836 */ /* 0x040fe20000000000 */
[C---:B------:R-:W-:Y:S01]  /*00f0*/  LOP3.LUT R10, R3.reuse, 0x5491333, RZ, 0x3c, !PT ;  /* 0x05491333030a7812 */ /* 0x040fe200078e3cff */
[----:B------:R-:W-:Y:S02]  /*0100*/  VIADD R9, R3, 0x1f123bb5 ;  /* 0x1f123bb503097836 */ /* 0x000fe40000000000 */
[----:B0-----:R-:W-:Y:S01]  /*0110*/  IMAD R13, R13, UR6, R4 ;  /* 0x000000060d0d7c24 */ /* 0x001fe2000f8e0204 */
[----:B------:R-:W-:-:S04]  /*0120*/  IADD3 R4, PT, PT, R0, 0x64f0c9, R3 ;  /* 0x0064f0c900047810 */ /* 0x000fc80007ffe003 */
[C---:B------:R-:W-:Y:S01]  /*0130*/  ISETP.NE.AND P0, PT, R13.reuse, RZ, PT ;  /* 0x000000ff0d00720c */ /* 0x040fe20003f05270 */
[----:B---3--:R-:W-:-:S05]  /*0140*/  IMAD.WIDE R6, R13, 0x30, R6 ;  /* 0x000000300d067825 */ /* 0x008fca00078e0206 */
[----:B--2---:R0:W-:Y:S04]  /*0150*/  STG.E.64 desc[UR4][R6.64], R4 ;  /* 0x0000000406007986 */ /* 0x0041e8000c101b04 */
[----:B------:R0:W-:Y:S04]  /*0160*/  STG.E.64 desc[UR4][R6.64+0x8], R8 ;  /* 0x0000080806007986 */ /* 0x0001e8000c101b04 */
[----:B------:R0:W-:Y:S01]  /*0170*/  STG.E.64 desc[UR4][R6.64+0x10], R10 ;  /* 0x0000100a06007986 */ /* 0x0001e2000c101b04 */
[----:B------:R-:W-:Y:S05]  /*0180*/  @!P0 BRA `(.L_x_35) ;  /* 0x0000000c00408947 */ /* 0x000fea0003800000 */
[----:B------:R-:W-:Y:S01]  /*0190*/  SHF.R.S32.HI R0, RZ, 0x1f, R13 ;  /* 0x0000001fff007819 */ /* 0x000fe2000001140d */
[----:B------:R-:W-:-:S07]  /*01a0*/  IMAD.MOV.U32 R12, RZ, RZ, RZ ;  /* 0x000000ffff0c7224 */ /* 0x000fce00078e00ff */
.L_x_41:
[----:B-1----:R-:W-:Y:S01]  /*01b0*/  LOP3.LUT R2, R13, 0x3, RZ, 0xc0, !PT ;  /* 0x000000030d027812 */ /* 0x002fe200078ec0ff */
[----:B------:R-:W-:Y:S03]  /*01c0*/  BSSY.RECONVERGENT B1, `(.L_x_36) ;  /* 0x00000c6000017945 */ /* 0x000fe60003800200 */
[----:B------:R-:W-:-:S04]  /*01d0*/  ISETP.NE.U32.AND P0, PT, R2, RZ, PT ;  /* 0x000000ff0200720c */ /* 0x000fc80003f05070 */
[----:B------:R-:W-:-:S13]  /*01e0*/  ISETP.NE.AND.EX P0, PT, RZ, RZ, PT, P0 ;  /* 0x000000ffff00720c */ /* 0x000fda0003f05300 */
[----:B------:R-:W-:Y:S05]  /*01f0*/  @!P0 BRA `(.L_x_37) ;  /* 0x0000000c00088947 */ /* 0x000fea0003800000 */
[----:B0-----:R-:W0:Y:S01]  /*0200*/  LDC.64 R8, c[0x4][RZ] ;  /* 0x01000000ff087b82 */ /* 0x001e220000000a00 */
[----:B------:R-:W-:Y:S02]  /*0210*/  IMAD.MOV.U32 R14, RZ, RZ, RZ ;  /* 0x000000ffff0e7224 */ /* 0x000fe400078e00ff */
[----:B0-----:R-:W-:-:S07]  /*0220*/  IMAD.WIDE.U32 R8, R12, 0xc80, R8 ;  /* 0x00000c800c087825 */ /* 0x001fce00078e0008 */
.L_x_40:
[----:B-1----:R-:W-:Y:S01]  /*0230*/  IMAD.MOV.U32 R15, RZ, RZ, RZ ;  /* 0x000000ffff0f7224 */ /* 0x002fe200078e00ff */
[----:B------:R-:W-:Y:S01]  /*0240*/  CS2R R2, SRZ ;  /* 0x0000000000027805 */ /* 0x000fe2000001ff00 */
[----:B------:R-:W-:Y:S01]  /*0250*/  IMAD.MOV.U32 R17, RZ, RZ, RZ ;  /* 0x000000ffff117224 */ /* 0x000fe200078e00ff */
[----:B------:R-:W-:-:S07]  /*0260*/  CS2R R4, SRZ ;  /* 0x0000000000047805 */ /* 0x000fce000001ff00 */
.L_x_39:
[----:B------:R-:W-:-:S05]  /*0270*/  IMAD.WIDE.U32 R10, R17, 0x4, R6 ;  /* 0x00000004110a7825 */ /* 0x000fca00078e0006 */
[----:B------:R0:W5:Y:S01]  /*0280*/  LDG.E R16, desc[UR4][R10.64+0x4] ;  /* 0x000004040a107981 */ /* 0x000162000c1e1900 */
[----:B------:R-:W-:-:S07]  /*0290*/  IMAD.MOV.U32 R19, RZ, RZ, RZ ;  /* 0x000000ffff137224 */ /* 0x000fce00078e00ff */
.L_x_38:
[----:B-----5:R-:W-:Y:S01]  /*02a0*/  SHF.R.U32.HI R24, RZ, R19, R16 ;  /* 0x00000013ff187219 */ /* 0x020fe20000011610 */
[----:B0-----:R-:W-:-:S03]  /*02b0*/  IMAD.SHL.U32 R10, R17, 0x20, RZ ;  /* 0x00000020110a7824 */ /* 0x001fc600078e00ff */
[----:B------:R-:W-:Y:S01]  /*02c0*/  LOP3.LUT R11, R24, 0x1, RZ, 0xc0, !PT ;  /* 0x00000001180b7812 */ /* 0x000fe200078ec0ff */
[----:B------:R-:W-:-:S03]  /*02d0*/  IMAD.IADD R10, R10, 0x1, R19 ;  /* 0x000000010a0a7824 */ /* 0x000fc600078e0213 */
[----:B------:R-:W-:Y:S01]  /*02e0*/  ISETP.NE.U32.AND P0, PT, R11, 0x1, PT ;  /* 0x000000010b00780c */ /* 0x000fe20003f05070 */
[----:B------:R-:W-:-:S03]  /*02f0*/  IMAD R11, R10, 0x5, RZ ;  /* 0x000000050a0b7824 */ /* 0x000fc600078e02ff */
[----:B------:R-:W-:Y:S01]  /*0300*/  R2P PR, R24, 0x7e ;  /* 0x0000007e18007804 */ /* 0x000fe20000000000 */
[----:B------:R-:W-:-:S08]  /*0310*/  IMAD.WIDE.U32 R10, R11, 0x4, R8 ;  /* 0x000000040b0a7825 */ /* 0x000fd000078e0008 */
[----:B------:R-:W2:Y:S04]  /*0320*/  @!P0 LDG.E R18, desc[UR4][R10.64] ;  /* 0x000000040a128981 */ /* 0x000ea8000c1e1900 */
[----:B------:R-:W3:Y:S04]  /*0330*/  @!P0 LDG.E R20, desc[UR4][R10.64+0x10] ;  /* 0x000010040a148981 */ /* 0x000ee8000c1e1900 */
[----:B------:R-:W4:Y:S04]  /*0340*/  @P1 LDG.E R22, desc[UR4][R10.64+0x14] ;  /* 0x000014040a161981 */ /* 0x000f28000c1e1900 */
[----:B------:R-:W4:Y:S04]  /*0350*/  @P2 LDG.E R26, desc[UR4][R10.64+0x28] ;  /* 0x000028040a1a2981 */ /* 0x000f28000c1e1900 */
[----:B------:R-:W4:Y:S04]  /*0360*/  @!P0 LDG.E R21, desc[UR4][R10.64+0x4] ;  /* 0x000004040a158981 */ /* 0x000f28000c1e1900 */
[----:B------:R-:W4:Y:S04]  /*0370*/  @!P0 LDG.E R23, desc[UR4][R10.64+0xc] ;  /* 0x00000c040a178981 */ /* 0x000f28000c1e1900 */
[----:B------:R-:W4:Y:S04]  /*0380*/  @P1 LDG.E R25, desc[UR4][R10.64+0x18] ;  /* 0x000018040a191981 */ /* 0x000f28000c1e1900 */
[----:B------:R-:W4:Y:S04]  /*0390*/  @P3 LDG.E R28, desc[UR4][R10.64+0x3c] ;  /* 0x00003c040a1c3981 */ /* 0x000f28000c1e1900 */
[----:B------:R-:W4:Y:S01]  /*03a0*/  @P6 LDG.E R27, desc[UR4][R10.64+0x7c] ;  /* 0x00007c040a1b6981 */ /* 0x000f22000c1e1900 */
[----:B--2---:R-:W-:-:S03]  /*03b0*/  @!P0 LOP3.LUT R15, R15, R18, RZ, 0x3c, !PT ;  /* 0x000000120f0f8212 */ /* 0x004fc600078e3cff */
[----:B------:R-:W2:Y:S01]  /*03c0*/  @!P0 LDG.E R18, desc[UR4][R10.64+0x8] ;  /* 0x000008040a128981 */ /* 0x000ea2000c1e1900 */
[----:B---3--:R-:W-:-:S03]  /*03d0*/  @!P0 LOP3.LUT R3, R3, R20, RZ, 0x3c, !PT ;  /* 0x0000001403038212 */ /* 0x008fc600078e3cff */
[----:B------:R-:W3:Y:S01]  /*03e0*/  @P1 LDG.E R20, desc[UR4][R10.64+0x24] ;  /* 0x000024040a141981 */ /* 0x000ee2000c1e1900 */
[----:B----4-:R-:W-:-:S03]  /*03f0*/  @P1 LOP3.LUT R15, R15, R22, RZ, 0x3c, !PT ;  /* 0x000000160f0f1212 */ /* 0x010fc600078e3cff */
[----:B------:R-:W4:Y:S01]  /*0400*/  @P2 LDG.E R22, desc[UR4][R10.64+0x38] ;  /* 0x000038040a162981 */ /* 0x000f22000c1e1900 */
[----:B------:R-:W-:-:S03]  /*0410*/  @P2 LOP3.LUT R15, R15, R26, RZ, 0x3c, !PT ;  /* 0x0000001a0f0f2212 */ /* 0x000fc600078e3cff */
[----:B------:R-:W4:Y:S01]  /*0420*/  @P4 LDG.E R26, desc[UR4][R10.64+0x50] ;  /* 0x000050040a1a4981 */ /* 0x000f22000c1e1900 */
[----:B------:R-:W-:-:S03]  /*0430*/  @!P0 LOP3.LUT R4, R4, R21, RZ, 0x3c, !PT ;  /* 0x0000001504048212 */ /* 0x000fc600078e3cff */
[----:B------:R-:W4:Y:S01]  /*0440*/  @P1 LDG.E R21, desc[UR4][R10.64+0x20] ;  /* 0x000020040a151981 */ /* 0x000f22000c1e1900 */
[----:B------:R-:W-:-:S03]  /*0450*/  @!P0 LOP3.LUT R2, R2, R23, RZ, 0x3c, !PT ;  /* 0x0000001702028212 */ /* 0x000fc600078e3cff */
[----:B------:R-:W4:Y:S01]  /*0460*/  @P2 LDG.E R23, desc[UR4][R10.64+0x2c] ;  /* 0x00002c040a172981 */ /* 0x000f22000c1e1900 */
[----:B------:R-:W-:-:S03]  /*0470*/  @P1 LOP3.LUT R4, R4, R25, RZ, 0x3c, !PT ;  /* 0x0000001904041212 */ /* 0x000fc600078e3cff */
[----:B------:R-:W4:Y:S01]  /*0480*/  @P2 LDG.E R25, desc[UR4][R10.64+0x34] ;  /* 0x000034040a192981 */ /* 0x000f22000c1e1900 */
[----:B--2---:R-:W-:-:S03]  /*0490*/  @!P0 LOP3.LUT R5, R5, R18, RZ, 0x3c, !PT ;  /* 0x0000001205058212 */ /* 0x004fc600078e3cff */
[----:B------:R-:W2:Y:S01]  /*04a0*/  @P1 LDG.E R18, desc[UR4][R10.64+0x1c] ;  /* 0x00001c040a121981 */ /* 0x000ea2000c1e1900 */
[----:B---3--:R-:W-:-:S03]  /*04b0*/  @P1 LOP3.LUT R3, R3, R20, RZ, 0x3c, !PT ;  /* 0x0000001403031212 */ /* 0x008fc600078e3cff */
[----:B------:R-:W3:Y:S01]  /*04c0*/  @P2 LDG.E R20, desc[UR4][R10.64+0x30] ;  /* 0x000030040a142981 */ /* 0x000ee2000c1e1900 */
[----:B----4-:R-:W-:-:S03]  /*04d0*/  @P2 LOP3.LUT R3, R3, R22, RZ, 0x3c, !PT ;  /* 0x0000001603032212 */ /* 0x010fc600078e3cff */
[----:B------:R-:W4:Y:S01]  /*04e0*/  @P3 LDG.E R22, desc[UR4][R10.64+0x4c] ;  /* 0x00004c040a163981 */ /* 0x000f22000c1e1900 */
[----:B------:R-:W-:-:S04]  /*04f0*/  @P3 LOP3.LUT R15, R15, R28, RZ, 0x3c, !PT ;  /* 0x0000001c0f0f3212 */ /* 0x000fc800078e3cff */
[----:B------:R-:W-:Y:S02]  /*0500*/  @P4 LOP3.LUT R15, R15, R26, RZ, 0x3c, !PT ;  /* 0x0000001a0f0f4212 */ /* 0x000fe400078e3cff */
[----:B------:R-:W-:Y:S01]  /*0510*/  @P1 LOP3.LUT R2, R2, R21, RZ, 0x3c, !PT ;  /* 0x0000001502021212 */ /* 0x000fe200078e3cff */
[----:B------:R-:W4:Y:S04]  /*0520*/  @P5 LDG.E R26, desc[UR4][R10.64+0x64] ;  /* 0x000064040a1a5981 */ /* 0x000f28000c1e1900 */
[----:B------:R-:W4:Y:S01]  /*0530*/  @P3 LDG.E R21, desc[UR4][R10.64+0x40] ;  /* 0x000040040a153981 */ /* 0x000f22000c1e1900 */
[----:B------:R-:W-:Y:S02]  /*0540*/  @P2 LOP3.LUT R4, R4, R23, RZ, 0x3c, !PT ;  /* 0x0000001704042212 */ /* 0x000fe400078e3cff */
[----:B------:R-:W-:Y:S01]  /*0550*/  @P2 LOP3.LUT R2, R2, R25, RZ, 0x3c, !PT ;  /* 0x0000001902022212 */ /* 0x000fe200078e3cff */
[----:B------:R-:W4:Y:S04]  /*0560*/  @P3 LDG.E R23, desc[UR4][R10.64+0x48] ;  /* 0x000048040a173981 */ /* 0x000f28000c1e1900 */
[----:B------:R-:W4:Y:S01]  /*0570*/  @P4 LDG.E R25, desc[UR4][R10.64+0x54] ;  /* 0x000054040a194981 */ /* 0x000f22000c1e1900 */
[----:B--2---:R-:W-:-:S03]  /*0580*/  @P1 LOP3.LUT R5, R5, R18, RZ, 0x3c, !PT ;  /* 0x0000001205051212 */ /* 0x004fc600078e3cff */
[----:B------:R-:W2:Y:S01]  /*0590*/  @P3 LDG.E R18, desc[UR4][R10.64+0x44] ;  /* 0x000044040a123981 */ /* 0x000ea2000c1e1900 */
[----:B---3--:R-:W-:-:S03]  /*05a0*/  @P2 LOP3.LUT R5, R5, R20, RZ, 0x3c, !PT ;  /* 0x0000001405052212 */ /* 0x008fc600078e3cff */
[----:B------:R-:W3:Y:S01]  /*05b0*/  @P4 LDG.E R20, desc[UR4][R10.64+0x58] ;  /* 0x000058040a144981 */ /* 0x000ee2000c1e1900 */
[----:B----4-:R-:W-:-:S03]  /*05c0*/  @P3 LOP3.LUT R3, R3, R22, RZ, 0x3c, !PT ;  /* 0x0000001603033212 */ /* 0x010fc600078e3cff */
[----:B------:R-:W4:Y:S01]  /*05d0*/  @P4 LDG.E R22, desc[UR4][R10.64+0x60] ;  /* 0x000060040a164981 */ /* 0x000f22000c1e1900 */
[----:B------:R-:W-:Y:S02]  /*05e0*/  LOP3.LUT P0, RZ, R24, 0x80, RZ, 0xc0, !PT ;  /* 0x0000008018ff7812 */ /* 0x000fe4000780c0ff */
[----:B------:R-:W-:Y:S02]  /*05f0*/  @P5 LOP3.LUT R15, R15, R26, RZ, 0x3c, !PT ;  /* 0x0000001a0f0f5212 */ /* 0x000fe400078e3cff */
[----:B------:R-:W4:Y:S01]  /*0600*/  @P6 LDG.E R26, desc[UR4][R10.64+0x78] ;  /* 0x000078040a1a6981 */ /* 0x000f22000c1e1900 */
[----:B------:R-:W-:-:S03]  /*0610*/  @P3 LOP3.LUT R4, R4, R21, RZ, 0x3c, !PT ;  /* 0x0000001504043212 */ /* 0x000fc600078e3cff */
[----:B------:R-:W4:Y:S01]  /*0620*/  @P4 LDG.E R21, desc[UR4][R10.64+0x5c] ;  /* 0x00005c040a154981 */ /* 0x000f22000c1e1900 */
[----:B------:R-:W-:-:S03]  /*0630*/  @P3 LOP3.LUT R2, R2, R23, RZ, 0x3c, !PT ;  /* 0x0000001702023212 */ /* 0x000fc600078e3cff */
[----:B------:R-:W4:Y:S01]  /*0640*/  @P5 LDG.E R23, desc[UR4][R10.64+0x68] ;  /* 0x000068040a175981 */ /* 0x000f22000c1e1900 */
[----:B------:R-:W-:-:S03]  /*0650*/  @P4 LOP3.LUT R4, R4, R25, RZ, 0x3c, !PT ;  /* 0x0000001904044212 */ /* 0x000fc600078e3cff */
[----:B------:R-:W4:Y:S01]  /*0660*/  @P5 LDG.E R25, desc[UR4][R10.64+0x70] ;  /* 0x000070040a195981 */ /* 0x000f22000c1e1900 */
[----:B--2---:R-:W-:-:S03]  /*0670*/  @P3 LOP3.LUT R5, R5, R18, RZ, 0x3c, !PT ;  /* 0x0000001205053212 */ /* 0x004fc600078e3cff */
[----:B------:R-:W2:Y:S01]  /*0680*/  @P5 LDG.E R18, desc[UR4][R10.64+0x6c] ;  /* 0x00006c040a125981 */ /* 0x000ea2000c1e1900 */
[----:B---3--:R-:W-:-:S03]  /*0690*/  @P4 LOP3.LUT R5, R5, R20, RZ, 0x3c, !PT ;  /* 0x0000001405054212 */ /* 0x008fc600078e3cff */
[----:B------:R-:W3:Y:S01]  /*06a0*/  @P5 LDG.E R20, desc[UR4][R10.64+0x74] ;  /* 0x000074040a145981 */ /* 0x000ee2000c1e1900 */
[----:B----4-:R-:W-:-:S03]  /*06b0*/  @P4 LOP3.LUT R3, R3, R22, RZ, 0x3c, !PT ;  /* 0x0000001603034212 */ /* 0x010fc600078e3cff */
[----:B------:R-:W4:Y:S01]  /*06c0*/  @P0 LDG.E R22, desc[UR4][R10.64+0x8c] ;  /* 0x00008c040a160981 */ /* 0x000f22000c1e1900 */
[----:B------:R-:W-:-:S03]  /*06d0*/  @P6 LOP3.LUT R15, R15, R26, RZ, 0x3c, !PT ;  /* 0x0000001a0f0f6212 */ /* 0x000fc600078e3cff */
        /* <DEDUP_REMOVED lines=13> */
[----:B------:R-:W-:Y:S02]  /*07b0*/  @P6 LOP3.LUT R4, R4, R27, RZ, 0x3c, !PT ;  /* 0x0000001b04046212 */ /* 0x000fe400078e3cff */
[----:B------:R-:W-:Y:S02]  /*07c0*/  @P6 LOP3.LUT R2, R2, R21, RZ, 0x3c, !PT ;  /* 0x0000001502026212 */ /* 0x000fe400078e3cff */
[----:B------:R-:W-:Y:S02]  /*07d0*/  @P0 LOP3.LUT R4, R4, R23, RZ, 0x3c, !PT ;  /* 0x0000001704040212 */ /* 0x000fe400078e3cff */
[----:B------:R-:W-:Y:S02]  /*07e0*/  @P0 LOP3.LUT R2, R2, R25, RZ, 0x3c, !PT ;  /* 0x0000001902020212 */ /* 0x000fe400078e3cff */
[----:B--2---:R-:W-:Y:S02]  /*07f0*/  @P6 LOP3.LUT R5, R5, R18, RZ, 0x3c, !PT ;  /* 0x0000001205056212 */ /* 0x004fe400078e3cff */
[----:B---3--:R-:W-:-:S02]  /*0800*/  @P6 LOP3.LUT R3, R3, R20, RZ, 0x3c, !PT ;  /* 0x0000001403036212 */ /* 0x008fc400078e3cff */
[----:B----4-:R-:W-:Y:S02]  /*0810*/  @P0 LOP3.LUT R5, R5, R22, RZ, 0x3c, !PT ;  /* 0x0000001605050212 */ /* 0x010fe400078e3cff */
[----:B------:R-:W-:Y:S02]  /*0820*/  @P0 LOP3.LUT R3, R3, R26, RZ, 0x3c, !PT ;  /* 0x0000001a03030212 */ /* 0x000fe400078e3cff */
[----:B------:R-:W-:-:S13]  /*0830*/  R2P PR, R24.B1, 0x7f ;  /* 0x0000007f18007804 */ /* 0x000fda0000001000 */
[----:B------:R-:W2:Y:S04]  /*0840*/  @P0 LDG.E R18, desc[UR4][R10.64+0xa0] ;  /* 0x0000a0040a120981 */ /* 0x000ea8000c1e1900 */
[----:B------:R-:W3:Y:S04]  /*0850*/  @P1 LDG.E R22, desc[UR4][R10.64+0xb4] ;  /* 0x0000b4040a161981 */ /* 0x000ee8000c1e1900 */
[----:B------:R-:W4:Y:S04]  /*0860*/  @P2 LDG.E R26, desc[UR4][R10.64+0xc8] ;  /* 0x0000c8040a1a2981 */ /* 0x000f28000c1e1900 */
[----:B------:R-:W4:Y:S04]  /*0870*/  @P3 LDG.E R28, desc[UR4][R10.64+0xdc] ;  /* 0x0000dc040a1c3981 */ /* 0x000f28000c1e1900 */
[----:B------:R-:W4:Y:S04]  /*0880*/  @P0 LDG.E R23, desc[UR4][R10.64+0xa4] ;  /* 0x0000a4040a170981 */ /* 0x000f28000c1e1900 */
[----:B------:R-:W4:Y:S04]  /*0890*/  @P0 LDG.E R20, desc[UR4][R10.64+0xa8] ;  /* 0x0000a8040a140981 */ /* 0x000f28000c1e1900 */
[----:B------:R-:W4:Y:S04]  /*08a0*/  @P4 LDG.E R25, desc[UR4][R10.64+0xf0] ;  /* 0x0000f0040a194981 */ /* 0x000f28000c1e1900 */
        /* <DEDUP_REMOVED lines=21> */
[----:B------:R-:W-:Y:S02]  /*0a00*/  LOP3.LUT P0, RZ, R24, 0x8000, RZ, 0xc0, !PT ;  /* 0x0000800018ff7812 */ /* 0x000fe4000780c0ff */
[----:B----4-:R-:W-:Y:S01]  /*0a10*/  @P5 LOP3.LUT R15, R15, R26, RZ, 0x3c, !PT ;  /* 0x0000001a0f0f5212 */ /* 0x010fe200078e3cff */
[----:B------:R-:W4:Y:S04]  /*0a20*/  @P3 LDG.E R24, desc[UR4][R10.64+0xe4] ;  /* 0x0000e4040a183981 */ /* 0x000f28000c1e1900 */
[----:B------:R-:W2:Y:S01]  /*0a30*/  @P6 LDG.E R26, desc[UR4][R10.64+0x118] ;  /* 0x000118040a1a6981 */ /* 0x000ea2000c1e1900 */
        /* <DEDUP_REMOVED lines=8> */
[----:B---3--:R-:W-:-:S03]  /*0ac0*/  @P2 LOP3.LUT R3, R3, R22, RZ, 0x3c, !PT ;  /* 0x0000001603032212 */ /* 0x008fc600078e3cff */
[----:B------:R-:W3:Y:S01]  /*0ad0*/  @P4 LDG.E R22, desc[UR4][R10.64+0x100] ;  /* 0x000100040a164981 */ /* 0x000ee2000c1e1900 */
[----:B--2---:R-:W-:-:S03]  /*0ae0*/  @P6 LOP3.LUT R15, R15, R26, RZ, 0x3c, !PT ;  /* 0x0000001a0f0f6212 */ /* 0x004fc600078e3cff */
[----:B------:R-:W2:Y:S01]  /*0af0*/  @P0 LDG.E R26, desc[UR4][R10.64+0x12c] ;  /* 0x00012c040a1a0981 */ /* 0x000ea2000c1e1900 */
[----:B----4-:R-:W-:-:S03]  /*0b00*/  @P2 LOP3.LUT R2, R2, R23, RZ, 0x3c, !PT ;  /* 0x0000001702022212 */ /* 0x010fc600078e3cff */
[----:B------:R-:W4:Y:S01]  /*0b10*/  @P4 LDG.E R23, desc[UR4][R10.64+0xfc] ;  /* 0x0000fc040a174981 */ /* 0x000f22000c1e1900 */
[----:B------:R-:W-:-:S03]  /*0b20*/  @P2 LOP3.LUT R5, R5, R20, RZ, 0x3c, !PT ;  /* 0x0000001405052212 */ /* 0x000fc600078e3cff */
[----:B------:R-:W4:Y:S01]  /*0b30*/  @P4 LDG.E R20, desc[UR4][R10.64+0xf8] ;  /* 0x0000f8040a144981 */ /* 0x000f22000c1e1900 */
[----:B------:R-:W-:Y:S02]  /*0b40*/  @P3 LOP3.LUT R2, R2, R27, RZ, 0x3c, !PT ;  /* 0x0000001b02023212 */ /* 0x000fe400078e3cff */
[----:B------:R-:W-:Y:S01]  /*0b50*/  @P3 LOP3.LUT R4, R4, R25, RZ, 0x3c, !PT ;  /* 0x0000001904043212 */ /* 0x000fe200078e3cff */
[----:B------:R-:W4:Y:S01]  /*0b60*/  @P5 LDG.E R27, desc[UR4][R10.64+0x110] ;  /* 0x000110040a1b5981 */ /* 0x000f22000c1e1900 */
[----:B------:R-:W-:-:S03]  /*0b70*/  @P3 LOP3.LUT R5, R5, R24, RZ, 0x3c, !PT ;  /* 0x0000001805053212 */ /* 0x000fc600078e3cff */
[----:B------:R-:W4:Y:S04]  /*0b80*/  @P5 LDG.E R25, desc[UR4][R10.64+0x108] ;  /* 0x000108040a195981 */ /* 0x000f28000c1e1900 */
        /* <DEDUP_REMOVED lines=19> */
[----:B------:R-:W-:-:S05]  /*0cc0*/  VIADD R19, R19, 0x10 ;  /* 0x0000001013137836 */ /* 0x000fca0000000000 */
[----:B------:R-:W-:Y:S02]  /*0cd0*/  ISETP.NE.AND P1, PT, R19, 0x20, PT ;  /* 0x000000201300780c */ /* 0x000fe40003f25270 */
[----:B------:R-:W-:Y:S02]  /*0ce0*/  @P5 LOP3.LUT R3, R3, R18, RZ, 0x3c, !PT ;  /* 0x0000001203035212 */ /* 0x000fe400078e3cff */
[----:B------:R-:W-:Y:S02]  /*0cf0*/  @P6 LOP3.LUT R4, R4, R21, RZ, 0x3c, !PT ;  /* 0x0000001504046212 */ /* 0x000fe400078e3cff */
[----:B---3--:R-:W-:-:S04]  /*0d00*/  @P6 LOP3.LUT R3, R3, R22, RZ, 0x3c, !PT ;  /* 0x0000001603036212 */ /* 0x008fc800078e3cff */
[----:B--2---:R-:W-:Y:S02]  /*0d10*/  @P0 LOP3.LUT R3, R3, R26, RZ, 0x3c, !PT ;  /* 0x0000001a03030212 */ /* 0x004fe400078e3cff */
[----:B----4-:R-:W-:Y:S02]  /*0d20*/  @P6 LOP3.LUT R2, R2, R23, RZ, 0x3c, !PT ;  /* 0x0000001702026212 */ /* 0x010fe400078e3cff */
[----:B------:R-:W-:Y:S02]  /*0d30*/  @P6 LOP3.LUT R5, R5, R20, RZ, 0x3c, !PT ;  /* 0x0000001405056212 */ /* 0x000fe400078e3cff */
[----:B------:R-:W-:Y:S02]  /*0d40*/  @P0 LOP3.LUT R2, R2, R27, RZ, 0x3c, !PT ;  /* 0x0000001b02020212 */ /* 0x000fe400078e3cff */
[----:B------:R-:W-:Y:S02]  /*0d50*/  @P0 LOP3.LUT R4, R4, R25, RZ, 0x3c, !PT ;  /* 0x0000001904040212 */ /* 0x000fe400078e3cff */
[----:B------:R-:W-:Y:S01]  /*0d60*/  @P0 LOP3.LUT R5, R5, R24, RZ, 0x3c, !PT ;  /* 0x0000001805050212 */ /* 0x000fe200078e3cff */
[----:B------:R-:W-:Y:S06]  /*0d70*/  @P1 BRA `(.L_x_38) ;  /* 0xfffffff400481947 */ /* 0x000fec000383ffff */
[----:B------:R-:W-:-:S05]  /*0d80*/  VIADD R17, R17, 0x1 ;  /* 0x0000000111117836 */ /* 0x000fca0000000000 */
[----:B------:R-:W-:-:S13]  /*0d90*/  ISETP.NE.AND P0, PT, R17, 0x5, PT ;  /* 0x000000051100780c */ /* 0x000fda0003f05270 */
[----:B------:R-:W-:Y:S05]  /*0da0*/  @P0 BRA `(.L_x_39) ;  /* 0xfffffff400300947 */ /* 0x000fea000383ffff */
[----:B------:R1:W-:Y:S01]  /*0db0*/  STG.E.64 desc[UR4][R6.64+0x8], R4 ;  /* 0x0000080406007986 */ /* 0x0003e2000c101b04 */
[----:B------:R-:W-:Y:S01]  /*0dc0*/  VIADD R14, R14, 0x1 ;  /* 0x000000010e0e7836 */ /* 0x000fe20000000000 */
[----:B------:R-:W-:Y:S02]  /*0dd0*/  LOP3.LUT R11, R13, 0x3, RZ, 0xc0, !PT ;  /* 0x000000030d0b7812 */ /* 0x000fe400078ec0ff */
[----:B------:R1:W-:Y:S02]  /*0de0*/  STG.E.64 desc[UR4][R6.64+0x10], R2 ;  /* 0x0000100206007986 */ /* 0x0003e4000c101b04 */
[----:B------:R-:W-:Y:S02]  /*0df0*/  ISETP.GE.U32.AND P0, PT, R14, R11, PT ;  /* 0x0000000b0e00720c */ /* 0x000fe40003f06070 */
[----:B------:R1:W-:Y:S11]  /*0e00*/  STG.E desc[UR4][R6.64+0x4], R15 ;  /* 0x0000040f06007986 */ /* 0x0003f6000c101904 */
[----:B------:R-:W-:Y:S05]  /*0e10*/  @!P0 BRA `(.L_x_40) ;  /* 0xfffffff400048947 */ /* 0x000fea000383ffff */
.L_x_37:
[----:B------:R-:W-:Y:S05]  /*0e20*/  BSYNC.RECONVERGENT B1 ;  /* 0x0000000000017941 */ /* 0x000fea0003800200 */
.L_x_36:
[C---:B------:R-:W-:Y:S01]  /*0e30*/  ISETP.GT.U32.AND P0, PT, R13.reuse, 0x3, PT ;  /* 0x000000030d00780c */ /* 0x040fe20003f04070 */
[----:B------:R-:W-:Y:S01]  /*0e40*/  VIADD R12, R12, 0x1 ;  /* 0x000000010c0c7836 */ /* 0x000fe20000000000 */
[--C-:B------:R-:W-:Y:S02]  /*0e50*/  SHF.R.U64 R13, R13, 0x2, R0.reuse ;  /* 0x000000020d0d7819 */ /* 0x100fe40000001200 */
[----:B------:R-:W-:Y:S02]  /*0e60*/  ISETP.GT.U32.AND.EX P0, PT, R0, RZ, PT, P0 ;  /* 0x000000ff0000720c */ /* 0x000fe40003f04100 */
[----:B------:R-:W-:-:S11]  /*0e70*/  SHF.R.U32.HI R0, RZ, 0x2, R0 ;  /* 0x00000002ff007819 */ /* 0x000fd60000011600 */
[----:B------:R-:W-:Y:S05]  /*0e80*/  @P0 BRA `(.L_x_41) ;  /* 0xfffffff000c80947 */ /* 0x000fea000383ffff */
.L_x_35:
[----:B------:R-:W-:Y:S05]  /*0e90*/  BSYNC.RECONVERGENT B0 ;  /* 0x0000000000007941 */ /* 0x000fea0003800200 */
.L_x_34:
[----:B------:R-:W-:Y:S04]  /*0ea0*/  STG.E.64 desc[UR4][R6.64+0x18], RZ ;  /* 0x000018ff06007986 */ /* 0x000fe8000c101b04 */
[----:B------:R-:W-:Y:S04]  /*0eb0*/  STG.E desc[UR4][R6.64+0x20], RZ ;  /* 0x000020ff06007986 */ /* 0x000fe8000c101904 */
[----:B------:R-:W-:Y:S01]  /*0ec0*/  STG.E.64 desc[UR4][R6.64+0x28], RZ ;  /* 0x000028ff06007986 */ /* 0x000fe2000c101b04 */
[----:B------:R-:W-:Y:S05]  /*0ed0*/  EXIT ;  /* 0x000000000000794d */ /* 0x000fea0003800000 */
.L_x_42:
        /* <DEDUP_REMOVED lines=10> */
.L_x_44:


//--------------------- .nv.global.init           --------------------------
	.section	.nv.global.init,"aw",@progbits
	.align	4
.nv.global.init:
	.type		mrg32k3aM1SubSeq,@object
	.size		mrg32k3aM1SubSeq,(mrg32k3aM2SubSeq - mrg32k3aM1SubSeq)
mrg32k3aM1SubSeq:
        /*0000*/ 	.byte	0x0b, 0xcc, 0xee, 0x04, 0x73, 0x29, 0x8b, 0x6f, 0xf6, 0x53, 0x03, 0xf6, 0x23, 0xf6, 0xea, 0xda
        /* <DEDUP_REMOVED lines=125> */
	.type		mrg32k3aM2SubSeq,@object
	.size		mrg32k3aM2SubSeq,(mrg32k3aM1 - mrg32k3aM2SubSeq)
mrg32k3aM2SubSeq:
        /* <DEDUP_REMOVED lines=126> */
	.type		mrg32k3aM1,@object
	.size		mrg32k3aM1,(mrg32k3aM1Seq - mrg32k3aM1)
mrg32k3aM1:
        /* <DEDUP_REMOVED lines=144> */
	.type		mrg32k3aM1Seq,@object
	.size		mrg32k3aM1Seq,(mrg32k3aM2 - mrg32k3aM1Seq)
mrg32k3aM1Seq:
        /* <DEDUP_REMOVED lines=144> */
	.type		mrg32k3aM2,@object
	.size		mrg32k3aM2,(mrg32k3aM2Seq - mrg32k3aM2)
mrg32k3aM2:
        /* <DEDUP_REMOVED lines=144> */
	.type		mrg32k3aM2Seq,@object
	.size		mrg32k3aM2Seq,(precalc_xorwow_matrix - mrg32k3aM2Seq)
mrg32k3aM2Seq:
        /* <DEDUP_REMOVED lines=144> */
	.type		precalc_xorwow_matrix,@object
	.size		precalc_xorwow_matrix,(precalc_xorwow_offset_matrix - precalc_xorwow_matrix)
precalc_xorwow_matrix:
        /* <DEDUP_REMOVED lines=6400> */
	.type		precalc_xorwow_offset_matrix,@object
	.size		precalc_xorwow_offset_matrix,(.L_1 - precalc_xorwow_offset_matrix)
precalc_xorwow_offset_matrix:
        /* <DEDUP_REMOVED lines=6400> */
.L_1:


//--------------------- .nv.shared.reserved.0     --------------------------
	.section	.nv.shared.reserved.0,"aw",@nobits
	.weak		__nv_reservedSMEM_offset_0_alias
	.size		__nv_reservedSMEM_offset_0_alias, 0, 64
	.other		__nv_reservedSMEM_offset_0_alias,@"STO_CUDA_RESERVED_SHARED STV_DEFAULT"
__nv_reservedSMEM_offset_0_alias:
	.zero		0
	.zero		64


//--------------------- .nv.constant0._Z7kernel4P17curandStateXORWOWP9offspringS2_ --------------------------
	.section	.nv.constant0._Z7kernel4P17curandStateXORWOWP9offspringS2_,"a",@progbits
	.sectionflags	@""
	.align	4
.nv.constant0._Z7kernel4P17curandStateXORWOWP9offspringS2_:
	.zero		920


//--------------------- .nv.constant0._Z12setup_kernelP17curandStateXORWOWm --------------------------
	.section	.nv.constant0._Z12setup_kernelP17curandStateXORWOWm,"a",@progbits
	.sectionflags	@""
	.align	4
.nv.constant0._Z12setup_kernelP17curandStateXORWOWm:
	.zero		912


//--------------------- SYMBOLS --------------------------

	.type		.nv.reservedSmem.offset0,@object
	.size		.nv.reservedSmem.offset0,0x4
